// auto-generated by cutlass_sweep.gemm — config: {"arch": "sm_90", "cluster_m": 1, "cluster_n": 1, "dtype": "bf16", "dtype_b": "bf16", "layout": "nt", "stages": 0, "tile_k": 128, "tile_m": 192, "tile_n": 160}
#include "cutlass/cutlass.h"
#include "cutlass/gemm/collective/collective_builder.hpp"
#include "cutlass/gemm/device/gemm_universal_adapter.h"
#include "cutlass/gemm/kernel/gemm_universal.hpp"
#include "cutlass/epilogue/collective/collective_builder.hpp"

using ElemA = cutlass::bfloat16_t;
using ElemB = cutlass::bfloat16_t;
using ElemCD = cutlass::bfloat16_t;
using Acc  = float;
using TileShape    = cute::Shape<cute::_192, cute::_160, cute::_128>;
using ClusterShape = cute::Shape<cute::_1, cute::_1, cute::_1>;

using CollectiveEpilogue = typename cutlass::epilogue::collective::CollectiveBuilder<
    cutlass::arch::Sm90, cutlass::arch::OpClassTensorOp,
    TileShape, ClusterShape,
    cutlass::epilogue::collective::EpilogueTileAuto,
    Acc, Acc,
    ElemCD, cutlass::layout::RowMajor, 128 / cutlass::sizeof_bits<ElemCD>::value,
    ElemCD, cutlass::layout::RowMajor, 128 / cutlass::sizeof_bits<ElemCD>::value,
    cutlass::epilogue::collective::EpilogueScheduleAuto
  >::CollectiveOp;

using CollectiveMainloop = typename cutlass::gemm::collective::CollectiveBuilder<
    cutlass::arch::Sm90, cutlass::arch::OpClassTensorOp,
    ElemA, cutlass::layout::RowMajor, 128 / cutlass::sizeof_bits<ElemA>::value,
    ElemB, cutlass::layout::ColumnMajor, 128 / cutlass::sizeof_bits<ElemB>::value,
    Acc,
    TileShape, ClusterShape,
    cutlass::gemm::collective::StageCountAutoCarveout<static_cast<int>(sizeof(typename CollectiveEpilogue::SharedStorage))>,
    cutlass::gemm::collective::KernelScheduleAuto
  >::CollectiveOp;

using GemmKernel = cutlass::gemm::kernel::GemmUniversal<
    cute::Shape<int,int,int,int>,
    CollectiveMainloop,
    CollectiveEpilogue
>;
using Gemm = cutlass::gemm::device::GemmUniversalAdapter<GemmKernel>;

// Force the device kernel symbol into the cubin without needing a host main.
auto* _anchor = &cutlass::device_kernel<GemmKernel>;


// ===== COMPILED SASS (sm_90a) =====

	.target	sm_90a

	.elftype	@"ET_EXEC"


//--------------------- .note.nv.tkinfo           --------------------------
	.section	.note.nv.tkinfo,"",@"SHT_NOTE"
	.sectionflags	@"SHF_NOTE_NV_TKINFO"
	.tkinfo
        /*0018*/ 	.word	0x00000002
        /*0030*/ 	.string	""
        /*0030*/ 	.string	"ptxas"
        /*0030*/ 	.string	"Cuda compilation tools, release 13.0, V13.0.88"
        /*0030*/ 	.string	"Build cuda_13.0.r13.0/compiler.36424714_0"
        /*0030*/ 	.string	"-arch sm_90a -m 64 "



//--------------------- .note.nv.cuinfo           --------------------------
	.section	.note.nv.cuinfo,"",@"SHT_NOTE"
	.sectionflags	@"SHF_NOTE_NV_CUINFO"
        /*0018*/ 	.short	0x0002
        /*001a*/ 	.short	0x005a
        /*001c*/ 	.short	0x0082
	.zero		2


//--------------------- .nv.info                  --------------------------
	.section	.nv.info,"",@"SHT_CUDA_INFO"
	.align	4


	//----- nvinfo : EIATTR_REGCOUNT
	.align		4
        /*0000*/ 	.byte	0x04, 0x2f
        /*0002*/ 	.short	(.L_15 - .L_14)
	.align		4
.L_14:
        /*0004*/ 	.word	index@(_ZN7cutlass13device_kernelINS_4gemm6kernel13GemmUniversalIN4cute5tupleIJiiiiEEENS1_10collective13CollectiveMmaINS1_34MainloopSm90TmaGmmaWarpSpecializedILi2ENS5_IJNS4_1CILi1EEESB_SB_EEENS1_35KernelTmaWarpSpecializedCooperativeEEENS5_IJNSA_ILi192EEENSA_ILi160EEENSA_ILi128EEEEEENS_10bfloat16_tENS5_IJlSB_lEEESJ_SK_NS4_8TiledMMAINS4_8MMA_AtomIJNS4_4SM904GMMA27MMA_64x32x16_F32BF16BF16_SSILNSO_5MajorE0ELSQ_0ELNSO_7ScaleInE1ELSR_1EEEEEENS4_6LayoutINS5_IJNSA_ILi2EEESB_SB_EEENS5_IJSB_NSA_ILi0EEESX_EEEEENS5_IJNS4_10UnderscoreES10_S10_EEEEENS4_13SM90_TMA_LOADENS4_14ComposedLayoutINS4_7SwizzleILi3ELi4ELi3EEENS4_18smem_ptr_flag_bitsILi16EEENSU_INS5_IJNSA_ILi8EEENSA_ILi64EEEEEENS5_IJS1A_SB_EEEEEEEvNS4_8identityES13_S1E_vS1F_EENS_8epilogue10collective6detail29Sm90TmaWarpSpecializedAdapterINS1I_15DefaultEpilogueISJ_SK_SK_NS1H_6thread17LinearCombinationISJ_Li1EffLNS1M_9ScaleType4KindE0ELNS_15FloatRoundStyleE2ESJ_EENS1_15EpilogueDefaultEEEEEvvEEEEvNT_6ParamsE)
        /*0008*/ 	.word	0x000000a8


	//----- nvinfo : EIATTR_FRAME_SIZE
	.align		4
.L_15:
        /*000c*/ 	.byte	0x04, 0x11
        /*000e*/ 	.short	(.L_17 - .L_16)
	.align		4
.L_16:
        /*0010*/ 	.word	index@(_ZN7cutlass13device_kernelINS_4gemm6kernel13GemmUniversalIN4cute5tupleIJiiiiEEENS1_10collective13CollectiveMmaINS1_34MainloopSm90TmaGmmaWarpSpecializedILi2ENS5_IJNS4_1CILi1EEESB_SB_EEENS1_35KernelTmaWarpSpecializedCooperativeEEENS5_IJNSA_ILi192EEENSA_ILi160EEENSA_ILi128EEEEEENS_10bfloat16_tENS5_IJlSB_lEEESJ_SK_NS4_8TiledMMAINS4_8MMA_AtomIJNS4_4SM904GMMA27MMA_64x32x16_F32BF16BF16_SSILNSO_5MajorE0ELSQ_0ELNSO_7ScaleInE1ELSR_1EEEEEENS4_6LayoutINS5_IJNSA_ILi2EEESB_SB_EEENS5_IJSB_NSA_ILi0EEESX_EEEEENS5_IJNS4_10UnderscoreES10_S10_EEEEENS4_13SM90_TMA_LOADENS4_14ComposedLayoutINS4_7SwizzleILi3ELi4ELi3EEENS4_18smem_ptr_flag_bitsILi16EEENSU_INS5_IJNSA_ILi8EEENSA_ILi64EEEEEENS5_IJS1A_SB_EEEEEEEvNS4_8identityES13_S1E_vS1F_EENS_8epilogue10collective6detail29Sm90TmaWarpSpecializedAdapterINS1I_15DefaultEpilogueISJ_SK_SK_NS1H_6thread17LinearCombinationISJ_Li1EffLNS1M_9ScaleType4KindE0ELNS_15FloatRoundStyleE2ESJ_EENS1_15EpilogueDefaultEEEEEvvEEEEvNT_6ParamsE)
        /*0014*/ 	.word	0x00000000


	//----- nvinfo : EIATTR_MIN_STACK_SIZE
	.align		4
.L_17:
        /*0018*/ 	.byte	0x04, 0x12
        /*001a*/ 	.short	(.L_19 - .L_18)
	.align		4
.L_18:
        /*001c*/ 	.word	index@(_ZN7cutlass13device_kernelINS_4gemm6kernel13GemmUniversalIN4cute5tupleIJiiiiEEENS1_10collective13CollectiveMmaINS1_34MainloopSm90TmaGmmaWarpSpecializedILi2ENS5_IJNS4_1CILi1EEESB_SB_EEENS1_35KernelTmaWarpSpecializedCooperativeEEENS5_IJNSA_ILi192EEENSA_ILi160EEENSA_ILi128EEEEEENS_10bfloat16_tENS5_IJlSB_lEEESJ_SK_NS4_8TiledMMAINS4_8MMA_AtomIJNS4_4SM904GMMA27MMA_64x32x16_F32BF16BF16_SSILNSO_5MajorE0ELSQ_0ELNSO_7ScaleInE1ELSR_1EEEEEENS4_6LayoutINS5_IJNSA_ILi2EEESB_SB_EEENS5_IJSB_NSA_ILi0EEESX_EEEEENS5_IJNS4_10UnderscoreES10_S10_EEEEENS4_13SM90_TMA_LOADENS4_14ComposedLayoutINS4_7SwizzleILi3ELi4ELi3EEENS4_18smem_ptr_flag_bitsILi16EEENSU_INS5_IJNSA_ILi8EEENSA_ILi64EEEEEENS5_IJS1A_SB_EEEEEEEvNS4_8identityES13_S1E_vS1F_EENS_8epilogue10collective6detail29Sm90TmaWarpSpecializedAdapterINS1I_15DefaultEpilogueISJ_SK_SK_NS1H_6thread17LinearCombinationISJ_Li1EffLNS1M_9ScaleType4KindE0ELNS_15FloatRoundStyleE2ESJ_EENS1_15EpilogueDefaultEEEEEvvEEEEvNT_6ParamsE)
        /*0020*/ 	.word	0x00000000
.L_19:


//--------------------- .nv.compat                --------------------------
	.section	.nv.compat,"",@"SHT_CUDA_COMPAT_INFO"
	.align	4
        /*0000*/ 	.byte	0x02, 0x09, 0x01, 0x00, 0x02, 0x02, 0x04, 0x00, 0x02, 0x05, 0x05, 0x00, 0x03, 0x07, 0x01, 0x01
        /*0010*/ 	.byte	0x02, 0x03, 0x01, 0x00, 0x02, 0x06, 0x01, 0x00, 0x04, 0x0b, 0x08, 0x00, 0x00, 0x00, 0x00, 0x00
        /*0020*/ 	.byte	0x00, 0x00, 0x00, 0x00


//--------------------- .nv.info._ZN7cutlass13device_kernelINS_4gemm6kernel13GemmUniversalIN4cute5tupleIJiiiiEEENS1_10collective13CollectiveMmaINS1_34MainloopSm90TmaGmmaWarpSpecializedILi2ENS5_IJNS4_1CILi1EEESB_SB_EEENS1_35KernelTmaWarpSpecializedCooperativeEEENS5_IJNSA_ILi192EEENSA_ILi160EEENSA_ILi128EEEEEENS_10bfloat16_tENS5_IJlSB_lEEESJ_SK_NS4_8TiledMMAINS4_8MMA_AtomIJNS4_4SM904GMMA27MMA_64x32x16_F32BF16BF16_SSILNSO_5MajorE0ELSQ_0ELNSO_7ScaleInE1ELSR_1EEEEEENS4_6LayoutINS5_IJNSA_ILi2EEESB_SB_EEENS5_IJSB_NSA_ILi0EEESX_EEEEENS5_IJNS4_10UnderscoreES10_S10_EEEEENS4_13SM90_TMA_LOADENS4_14ComposedLayoutINS4_7SwizzleILi3ELi4ELi3EEENS4_18smem_ptr_flag_bitsILi16EEENSU_INS5_IJNSA_ILi8EEENSA_ILi64EEEEEENS5_IJS1A_SB_EEEEEEEvNS4_8identityES13_S1E_vS1F_EENS_8epilogue10collective6detail29Sm90TmaWarpSpecializedAdapterINS1I_15DefaultEpilogueISJ_SK_SK_NS1H_6thread17LinearCombinationISJ_Li1EffLNS1M_9ScaleType4KindE0ELNS_15FloatRoundStyleE2ESJ_EENS1_15EpilogueDefaultEEEEEvvEEEEvNT_6ParamsE --------------------------
	.section	.nv.info._ZN7cutlass13device_kernelINS_4gemm6kernel13GemmUniversalIN4cute5tupleIJiiiiEEENS1_10collective13CollectiveMmaINS1_34MainloopSm90TmaGmmaWarpSpecializedILi2ENS5_IJNS4_1CILi1EEESB_SB_EEENS1_35KernelTmaWarpSpecializedCooperativeEEENS5_IJNSA_ILi192EEENSA_ILi160EEENSA_ILi128EEEEEENS_10bfloat16_tENS5_IJlSB_lEEESJ_SK_NS4_8TiledMMAINS4_8MMA_AtomIJNS4_4SM904GMMA27MMA_64x32x16_F32BF16BF16_SSILNSO_5MajorE0ELSQ_0ELNSO_7ScaleInE1ELSR_1EEEEEENS4_6LayoutINS5_IJNSA_ILi2EEESB_SB_EEENS5_IJSB_NSA_ILi0EEESX_EEEEENS5_IJNS4_10UnderscoreES10_S10_EEEEENS4_13SM90_TMA_LOADENS4_14ComposedLayoutINS4_7SwizzleILi3ELi4ELi3EEENS4_18smem_ptr_flag_bitsILi16EEENSU_INS5_IJNSA_ILi8EEENSA_ILi64EEEEEENS5_IJS1A_SB_EEEEEEEvNS4_8identityES13_S1E_vS1F_EENS_8epilogue10collective6detail29Sm90TmaWarpSpecializedAdapterINS1I_15DefaultEpilogueISJ_SK_SK_NS1H_6thread17LinearCombinationISJ_Li1EffLNS1M_9ScaleType4KindE0ELNS_15FloatRoundStyleE2ESJ_EENS1_15EpilogueDefaultEEEEEvvEEEEvNT_6ParamsE,"",@"SHT_CUDA_INFO"
	.sectionflags	@""
	.align	4


	//----- nvinfo : EIATTR_CUDA_API_VERSION
	.align		4
        /*0000*/ 	.byte	0x04, 0x37
        /*0002*/ 	.short	(.L_21 - .L_20)
.L_20:
        /*0004*/ 	.word	0x00000082


	//----- nvinfo : EIATTR_KPARAM_INFO
	.align		4
.L_21:
        /*0008*/ 	.byte	0x04, 0x17
        /*000a*/ 	.short	(.L_23 - .L_22)
.L_22:
        /*000c*/ 	.word	0x00000000
        /*0010*/ 	.short	0x0000
        /*0012*/ 	.short	0x0070
        /*0014*/ 	.byte	0x00, 0xf0, 0x01, 0x10


	//----- nvinfo : EIATTR_SPARSE_MMA_MASK
	.align		4
.L_23:
        /*0018*/ 	.byte	0x03, 0x50
        /*001a*/ 	.short	0x0000


	//----- nvinfo : EIATTR_MAXREG_COUNT
	.align		4
        /*001c*/ 	.byte	0x03, 0x1b
        /*001e*/ 	.short	0x00a8


	//----- nvinfo : EIATTR_NUM_BARRIERS
	.align		4
        /*0020*/ 	.byte	0x02, 0x4c
        /*0022*/ 	.byte	0x01
	.zero		1


	//----- nvinfo : EIATTR_EXTERNS
	.align		4
        /*0024*/ 	.byte	0x04, 0x0f
        /*0026*/ 	.short	(.L_25 - .L_24)


	//   ....[0]....
	.align		4
.L_24:
        /*0028*/ 	.word	index@(__assertfail)


	//----- nvinfo : EIATTR_MERCURY_ISA_VERSION
	.align		4
.L_25:
        /*002c*/ 	.byte	0x03, 0x5f
        /*002e*/ 	.short	0x0101


	//----- nvinfo : EIATTR_INT_WARP_WIDE_INSTR_OFFSETS
	.align		4
        /*0030*/ 	.byte	0x04, 0x31
        /*0032*/ 	.short	(.L_27 - .L_26)


	//   ....[0]....
.L_26:
        /*0034*/ 	.word	0x00000390


	//   ....[1]....
        /*0038*/ 	.word	0x000003a0


	//   ....[2]....
        /*003c*/ 	.word	0x000004a0


	//----- nvinfo : EIATTR_COOP_GROUP_MASK_REGIDS
	.align		4
.L_27:
        /*0040*/ 	.byte	0x04, 0x29
        /*0042*/ 	.short	(.L_29 - .L_28)


	//   ....[0]....
.L_28:
        /*0044*/ 	.word	0xffffffff


	//   ....[1]....
        /*0048*/ 	.word	0xffffffff


	//   ....[2]....
        /*004c*/ 	.word	0xffffffff


	//   ....[3]....
        /*0050*/ 	.word	0xffffffff


	//   ....[4]....
        /*0054*/ 	.word	0xffffffff


	//----- nvinfo : EIATTR_COOP_GROUP_INSTR_OFFSETS
	.align		4
.L_29:
        /*0058*/ 	.byte	0x04, 0x28
        /*005a*/ 	.short	(.L_31 - .L_30)


	//   ....[0]....
.L_30:
        /*005c*/ 	.word	0x00000060


	//   ....[1]....
        /*0060*/ 	.word	0x00000070


	//   ....[2]....
        /*0064*/ 	.word	0x00000130


	//   ....[3]....
        /*0068*/ 	.word	0x00000280


	//   ....[4]....
        /*006c*/ 	.word	0x00000fa0


	//----- nvinfo : EIATTR_REG_RECONFIG
	.align		4
.L_31:
        /*0070*/ 	.byte	0x01, 0x54
	.zero		2


	//----- nvinfo : EIATTR_SYSCALL_OFFSETS
	.align		4
        /*0074*/ 	.byte	0x04, 0x46
        /*0076*/ 	.short	(.L_33 - .L_32)


	//   ....[0]....
.L_32:
        /*0078*/ 	.word	0x00001150


	//----- nvinfo : EIATTR_MBARRIER_INSTR_OFFSETS
	.align		4
.L_33:
        /*007c*/ 	.byte	0x04, 0x39
        /*007e*/ 	.short	(.L_35 - .L_34)


	//   ....[0]....
.L_34:
        /*0080*/ 	.word	0x00000230
        /*0084*/ 	.word	0x000000ff
        /*0088*/ 	.word	0x00000000
        /*008c*/ 	.short	0x0100
        /*008e*/ 	.byte	0x08
	.zero		1


	//   ....[1]....
        /*0090*/ 	.word	0x00000240
        /*0094*/ 	.word	0x000000ff
        /*0098*/ 	.word	0x00000010
        /*009c*/ 	.short	0x0100
        /*009e*/ 	.byte	0x08
	.zero		1


	//   ....[2]....
        /*00a0*/ 	.word	0x00000250
        /*00a4*/ 	.word	0x000000ff
        /*00a8*/ 	.word	0x00000008
        /*00ac*/ 	.short	0x0100
        /*00ae*/ 	.byte	0x08
	.zero		1


	//   ....[3]....
        /*00b0*/ 	.word	0x00000260
        /*00b4*/ 	.word	0x000000ff
        /*00b8*/ 	.word	0x00000018
        /*00bc*/ 	.short	0x0100
        /*00be*/ 	.byte	0x08
	.zero		1


	//   ....[4]....
        /*00c0*/ 	.word	0x00000510
        /*00c4*/ 	.word	0x000000ff
        /*00c8*/ 	.word	0x00000030
        /*00cc*/ 	.short	0x0100
        /*00ce*/ 	.byte	0x06
	.zero		1


	//   ....[5]....
        /*00d0*/ 	.word	0x00000570
        /*00d4*/ 	.word	0x000000ff
        /*00d8*/ 	.word	0x00000038
        /*00dc*/ 	.short	0x0100
        /*00de*/ 	.byte	0x06
	.zero		1


	//   ....[6]....
        /*00e0*/ 	.word	0x000011d0
        /*00e4*/ 	.word	0x00000003
        /*00e8*/ 	.word	0x00000000
        /*00ec*/ 	.short	0x010a
        /*00ee*/ 	.byte	0x3f
	.zero		1


	//   ....[7]....
        /*00f0*/ 	.word	0x00001210
        /*00f4*/ 	.word	0x00000003
        /*00f8*/ 	.word	0x00000000
        /*00fc*/ 	.short	0x010a
        /*00fe*/ 	.byte	0x3f
	.zero		1


	//   ....[8]....
        /*0100*/ 	.word	0x00003260
        /*0104*/ 	.word	0x000000ff
        /*0108*/ 	.word	0x00000000
        /*010c*/ 	.short	0x010a
        /*010e*/ 	.byte	0x08
	.zero		1


	//   ....[9]....
        /*0110*/ 	.word	0x000032a0
        /*0114*/ 	.word	0x000000ff
        /*0118*/ 	.word	0x00000000
        /*011c*/ 	.short	0x010a
        /*011e*/ 	.byte	0x08
	.zero		1


	//   ....[10]....
        /*0120*/ 	.word	0x000051b0
        /*0124*/ 	.word	0x000000ff
        /*0128*/ 	.word	0x00000000
        /*012c*/ 	.short	0x0101
        /*012e*/ 	.byte	0x07
	.zero		1


	//   ....[11]....
        /*0130*/ 	.word	0x00005390
        /*0134*/ 	.word	0x000000ff
        /*0138*/ 	.word	0x00000000
        /*013c*/ 	.short	0x0101
        /*013e*/ 	.byte	0x04
	.zero		1


	//   ....[12]....
        /*0140*/ 	.word	0x000102e0
        /*0144*/ 	.word	0x0000000c
        /*0148*/ 	.word	0x00000010
        /*014c*/ 	.short	0x010a
        /*014e*/ 	.byte	0x3f
	.zero		1


	//   ....[13]....
        /*0150*/ 	.word	0x00010760
        /*0154*/ 	.word	0x00000003
        /*0158*/ 	.word	0x00000038
        /*015c*/ 	.short	0x0101
        /*015e*/ 	.byte	0x3f
	.zero		1


	//   ....[14]....
        /*0160*/ 	.word	0x00010e90
        /*0164*/ 	.word	0x00000007
        /*0168*/ 	.word	0x00000000
        /*016c*/ 	.short	0x010a
        /*016e*/ 	.byte	0x3f
	.zero		1


	//   ....[15]....
        /*0170*/ 	.word	0x00010f10
        /*0174*/ 	.word	0x00000003
        /*0178*/ 	.word	0x00000000
        /*017c*/ 	.short	0x010a
        /*017e*/ 	.byte	0x3f
	.zero		1


	//   ....[16]....
        /*0180*/ 	.word	0x00010f70
        /*0184*/ 	.word	0x00000003
        /*0188*/ 	.word	0x00000000
        /*018c*/ 	.short	0x010a
        /*018e*/ 	.byte	0x3f
	.zero		1


	//   ....[17]....
        /*0190*/ 	.word	0x00010fd0
        /*0194*/ 	.word	0x00000004
        /*0198*/ 	.word	0x00000000
        /*019c*/ 	.short	0x010a
        /*019e*/ 	.byte	0x3f
	.zero		1


	//   ....[18]....
        /*01a0*/ 	.word	0x000110a0
        /*01a4*/ 	.word	0x0000000c
        /*01a8*/ 	.word	0x00000010
        /*01ac*/ 	.short	0x010a
        /*01ae*/ 	.byte	0x3f
	.zero		1


	//   ....[19]....
        /*01b0*/ 	.word	0x00011170
        /*01b4*/ 	.word	0x00000007
        /*01b8*/ 	.word	0x00000000
        /*01bc*/ 	.short	0x010a
        /*01be*/ 	.byte	0x3f
	.zero		1


	//----- nvinfo : EIATTR_NUM_MBARRIERS
	.align		4
.L_35:
        /*01c0*/ 	.byte	0x03, 0x38
        /*01c2*/ 	.short	0x0006


	//----- nvinfo : EIATTR_EXIT_INSTR_OFFSETS
	.align		4
        /*01c4*/ 	.byte	0x04, 0x1c
        /*01c6*/ 	.short	(.L_37 - .L_36)


	//   ....[0]....
.L_36:
        /*01c8*/ 	.word	0x000005c0


	//   ....[1]....
        /*01cc*/ 	.word	0x00000eb0


	//   ....[2]....
        /*01d0*/ 	.word	0x0000f900


	//   ....[3]....
        /*01d4*/ 	.word	0x0000ff70


	//   ....[4]....
        /*01d8*/ 	.word	0x00010f60


	//----- nvinfo : EIATTR_MAX_THREADS
	.align		4
.L_37:
        /*01dc*/ 	.byte	0x04, 0x05
        /*01de*/ 	.short	(.L_39 - .L_38)
.L_38:
        /*01e0*/ 	.word	0x00000180
        /*01e4*/ 	.word	0x00000001
        /*01e8*/ 	.word	0x00000001


	//----- nvinfo : EIATTR_CRS_STACK_SIZE
	.align		4
.L_39:
        /*01ec*/ 	.byte	0x04, 0x1e
        /*01ee*/ 	.short	(.L_41 - .L_40)
.L_40:
        /*01f0*/ 	.word	0x00000000


	//----- nvinfo : EIATTR_CBANK_PARAM_SIZE
	.align		4
.L_41:
        /*01f4*/ 	.byte	0x03, 0x19
        /*01f6*/ 	.short	0x0470


	//----- nvinfo : EIATTR_PARAM_CBANK
	.align		4
        /*01f8*/ 	.byte	0x04, 0x0a
        /*01fa*/ 	.short	(.L_43 - .L_42)
	.align		4
.L_42:
        /*01fc*/ 	.word	index@(.nv.constant0._ZN7cutlass13device_kernelINS_4gemm6kernel13GemmUniversalIN4cute5tupleIJiiiiEEENS1_10collective13CollectiveMmaINS1_34MainloopSm90TmaGmmaWarpSpecializedILi2ENS5_IJNS4_1CILi1EEESB_SB_EEENS1_35KernelTmaWarpSpecializedCooperativeEEENS5_IJNSA_ILi192EEENSA_ILi160EEENSA_ILi128EEEEEENS_10bfloat16_tENS5_IJlSB_lEEESJ_SK_NS4_8TiledMMAINS4_8MMA_AtomIJNS4_4SM904GMMA27MMA_64x32x16_F32BF16BF16_SSILNSO_5MajorE0ELSQ_0ELNSO_7ScaleInE1ELSR_1EEEEEENS4_6LayoutINS5_IJNSA_ILi2EEESB_SB_EEENS5_IJSB_NSA_ILi0EEESX_EEEEENS5_IJNS4_10UnderscoreES10_S10_EEEEENS4_13SM90_TMA_LOADENS4_14ComposedLayoutINS4_7SwizzleILi3ELi4ELi3EEENS4_18smem_ptr_flag_bitsILi16EEENSU_INS5_IJNSA_ILi8EEENSA_ILi64EEEEEENS5_IJS1A_SB_EEEEEEEvNS4_8identityES13_S1E_vS1F_EENS_8epilogue10collective6detail29Sm90TmaWarpSpecializedAdapterINS1I_15DefaultEpilogueISJ_SK_SK_NS1H_6thread17LinearCombinationISJ_Li1EffLNS1M_9ScaleType4KindE0ELNS_15FloatRoundStyleE2ESJ_EENS1_15EpilogueDefaultEEEEEvvEEEEvNT_6ParamsE)
        /*0200*/ 	.short	0x0210
        /*0202*/ 	.short	0x0470


	//----- nvinfo : EIATTR_SW_WAR
	.align		4
.L_43:
        /*0204*/ 	.byte	0x04, 0x36
        /*0206*/ 	.short	(.L_45 - .L_44)
.L_44:
        /*0208*/ 	.word	0x00000008
.L_45:


//--------------------- .nv.callgraph             --------------------------
	.section	.nv.callgraph,"",@"SHT_CUDA_CALLGRAPH"
	.align	4
	.sectionentsize	8
	.align		4
        /*0000*/ 	.word	0x00000000
	.align		4
        /*0004*/ 	.word	0xffffffff
	.align		4
        /*0008*/ 	.word	index@(_ZN7cutlass13device_kernelINS_4gemm6kernel13GemmUniversalIN4cute5tupleIJiiiiEEENS1_10collective13CollectiveMmaINS1_34MainloopSm90TmaGmmaWarpSpecializedILi2ENS5_IJNS4_1CILi1EEESB_SB_EEENS1_35KernelTmaWarpSpecializedCooperativeEEENS5_IJNSA_ILi192EEENSA_ILi160EEENSA_ILi128EEEEEENS_10bfloat16_tENS5_IJlSB_lEEESJ_SK_NS4_8TiledMMAINS4_8MMA_AtomIJNS4_4SM904GMMA27MMA_64x32x16_F32BF16BF16_SSILNSO_5MajorE0ELSQ_0ELNSO_7ScaleInE1ELSR_1EEEEEENS4_6LayoutINS5_IJNSA_ILi2EEESB_SB_EEENS5_IJSB_NSA_ILi0EEESX_EEEEENS5_IJNS4_10UnderscoreES10_S10_EEEEENS4_13SM90_TMA_LOADENS4_14ComposedLayoutINS4_7SwizzleILi3ELi4ELi3EEENS4_18smem_ptr_flag_bitsILi16EEENSU_INS5_IJNSA_ILi8EEENSA_ILi64EEEEEENS5_IJS1A_SB_EEEEEEEvNS4_8identityES13_S1E_vS1F_EENS_8epilogue10collective6detail29Sm90TmaWarpSpecializedAdapterINS1I_15DefaultEpilogueISJ_SK_SK_NS1H_6thread17LinearCombinationISJ_Li1EffLNS1M_9ScaleType4KindE0ELNS_15FloatRoundStyleE2ESJ_EENS1_15EpilogueDefaultEEEEEvvEEEEvNT_6ParamsE)
	.align		4
        /*000c*/ 	.word	index@(__assertfail)
	.align		4
        /*0010*/ 	.word	0x00000000
	.align		4
        /*0014*/ 	.word	0xfffffffe
	.align		4
        /*0018*/ 	.word	0x00000000
	.align		4
        /*001c*/ 	.word	0xfffffffd
	.align		4
        /*0020*/ 	.word	0x00000000
	.align		4
        /*0024*/ 	.word	0xfffffffc


//--------------------- .nv.constant4             --------------------------
	.section	.nv.constant4,"a",@progbits
	.align	8
	.align		8
.nv.constant4:
        /*0000*/ 	.dword	__assertfail
	.align		8
        /*0008*/ 	.dword	__unnamed_1
	.align		8
        /*0010*/ 	.dword	_ZN40_INTERNAL_411032f2_4_k_cu_11a5371e_107224cuda3std3__45__cpo5beginE
	.align		8
        /*0018*/ 	.dword	_ZN40_INTERNAL_411032f2_4_k_cu_11a5371e_107224cuda3std3__45__cpo3endE
	.align		8
        /*0020*/ 	.dword	_ZN40_INTERNAL_411032f2_4_k_cu_11a5371e_107224cuda3std3__45__cpo6cbeginE
	.align		8
        /*0028*/ 	.dword	_ZN40_INTERNAL_411032f2_4_k_cu_11a5371e_107224cuda3std3__45__cpo4cendE
	.align		8
        /*0030*/ 	.dword	_ZN40_INTERNAL_411032f2_4_k_cu_11a5371e_107224cuda3std3__442_GLOBAL__N__411032f2_4_k_cu_11a5371e_107226ignoreE
	.align		8
        /*0038*/ 	.dword	_ZN40_INTERNAL_411032f2_4_k_cu_11a5371e_107224cuda3std3__419piecewise_constructE
	.align		8
        /*0040*/ 	.dword	_ZN40_INTERNAL_411032f2_4_k_cu_11a5371e_107224cuda3std3__48in_placeE
	.align		8
        /*0048*/ 	.dword	_ZN40_INTERNAL_411032f2_4_k_cu_11a5371e_107224cuda3std6ranges3__45__cpo4swapE
	.align		8
        /*0050*/ 	.dword	_ZN40_INTERNAL_411032f2_4_k_cu_11a5371e_107224cuda3std6ranges3__45__cpo9iter_moveE
	.align		8
        /*0058*/ 	.dword	_ZN40_INTERNAL_411032f2_4_k_cu_11a5371e_107224cute7productE
	.align		8
        /*0060*/ 	.dword	_ZN40_INTERNAL_411032f2_4_k_cu_11a5371e_107224cute1_E
	.align		8
        /*0068*/ 	.dword	$str$22
	.align		8
        /*0070*/ 	.dword	$str$23


//--------------------- .text._ZN7cutlass13device_kernelINS_4gemm6kernel13GemmUniversalIN4cute5tupleIJiiiiEEENS1_10collective13CollectiveMmaINS1_34MainloopSm90TmaGmmaWarpSpecializedILi2ENS5_IJNS4_1CILi1EEESB_SB_EEENS1_35KernelTmaWarpSpecializedCooperativeEEENS5_IJNSA_ILi192EEENSA_ILi160EEENSA_ILi128EEEEEENS_10bfloat16_tENS5_IJlSB_lEEESJ_SK_NS4_8TiledMMAINS4_8MMA_AtomIJNS4_4SM904GMMA27MMA_64x32x16_F32BF16BF16_SSILNSO_5MajorE0ELSQ_0ELNSO_7ScaleInE1ELSR_1EEEEEENS4_6LayoutINS5_IJNSA_ILi2EEESB_SB_EEENS5_IJSB_NSA_ILi0EEESX_EEEEENS5_IJNS4_10UnderscoreES10_S10_EEEEENS4_13SM90_TMA_LOADENS4_14ComposedLayoutINS4_7SwizzleILi3ELi4ELi3EEENS4_18smem_ptr_flag_bitsILi16EEENSU_INS5_IJNSA_ILi8EEENSA_ILi64EEEEEENS5_IJS1A_SB_EEEEEEEvNS4_8identityES13_S1E_vS1F_EENS_8epilogue10collective6detail29Sm90TmaWarpSpecializedAdapterINS1I_15DefaultEpilogueISJ_SK_SK_NS1H_6thread17LinearCombinationISJ_Li1EffLNS1M_9ScaleType4KindE0ELNS_15FloatRoundStyleE2ESJ_EENS1_15EpilogueDefaultEEEEEvvEEEEvNT_6ParamsE --------------------------
	.section	.text._ZN7cutlass13device_kernelINS_4gemm6kernel13GemmUniversalIN4cute5tupleIJiiiiEEENS1_10collective13CollectiveMmaINS1_34MainloopSm90TmaGmmaWarpSpecializedILi2ENS5_IJNS4_1CILi1EEESB_SB_EEENS1_35KernelTmaWarpSpecializedCooperativeEEENS5_IJNSA_ILi192EEENSA_ILi160EEENSA_ILi128EEEEEENS_10bfloat16_tENS5_IJlSB_lEEESJ_SK_NS4_8TiledMMAINS4_8MMA_AtomIJNS4_4SM904GMMA27MMA_64x32x16_F32BF16BF16_SSILNSO_5MajorE0ELSQ_0ELNSO_7ScaleInE1ELSR_1EEEEEENS4_6LayoutINS5_IJNSA_ILi2EEESB_SB_EEENS5_IJSB_NSA_ILi0EEESX_EEEEENS5_IJNS4_10UnderscoreES10_S10_EEEEENS4_13SM90_TMA_LOADENS4_14ComposedLayoutINS4_7SwizzleILi3ELi4ELi3EEENS4_18smem_ptr_flag_bitsILi16EEENSU_INS5_IJNSA_ILi8EEENSA_ILi64EEEEEENS5_IJS1A_SB_EEEEEEEvNS4_8identityES13_S1E_vS1F_EENS_8epilogue10collective6detail29Sm90TmaWarpSpecializedAdapterINS1I_15DefaultEpilogueISJ_SK_SK_NS1H_6thread17LinearCombinationISJ_Li1EffLNS1M_9ScaleType4KindE0ELNS_15FloatRoundStyleE2ESJ_EENS1_15EpilogueDefaultEEEEEvvEEEEvNT_6ParamsE,"ax",@progbits
	.align	128
.text._ZN7cutlass13device_kernelINS_4gemm6kernel13GemmUniversalIN4cute5tupleIJiiiiEEENS1_10collective13CollectiveMmaINS1_34MainloopSm90TmaGmmaWarpSpecializedILi2ENS5_IJNS4_1CILi1EEESB_SB_EEENS1_35KernelTmaWarpSpecializedCooperativeEEENS5_IJNSA_ILi192EEENSA_ILi160EEENSA_ILi128EEEEEENS_10bfloat16_tENS5_IJlSB_lEEESJ_SK_NS4_8TiledMMAINS4_8MMA_AtomIJNS4_4SM904GMMA27MMA_64x32x16_F32BF16BF16_SSILNSO_5MajorE0ELSQ_0ELNSO_7ScaleInE1ELSR_1EEEEEENS4_6LayoutINS5_IJNSA_ILi2EEESB_SB_EEENS5_IJSB_NSA_ILi0EEESX_EEEEENS5_IJNS4_10UnderscoreES10_S10_EEEEENS4_13SM90_TMA_LOADENS4_14ComposedLayoutINS4_7SwizzleILi3ELi4ELi3EEENS4_18smem_ptr_flag_bitsILi16EEENSU_INS5_IJNSA_ILi8EEENSA_ILi64EEEEEENS5_IJS1A_SB_EEEEEEEvNS4_8identityES13_S1E_vS1F_EENS_8epilogue10collective6detail29Sm90TmaWarpSpecializedAdapterINS1I_15DefaultEpilogueISJ_SK_SK_NS1H_6thread17LinearCombinationISJ_Li1EffLNS1M_9ScaleType4KindE0ELNS_15FloatRoundStyleE2ESJ_EENS1_15EpilogueDefaultEEEEEvvEEEEvNT_6ParamsE:
        .type           _ZN7cutlass13device_kernelINS_4gemm6kernel13GemmUniversalIN4cute5tupleIJiiiiEEENS1_10collective13CollectiveMmaINS1_34MainloopSm90TmaGmmaWarpSpecializedILi2ENS5_IJNS4_1CILi1EEESB_SB_EEENS1_35KernelTmaWarpSpecializedCooperativeEEENS5_IJNSA_ILi192EEENSA_ILi160EEENSA_ILi128EEEEEENS_10bfloat16_tENS5_IJlSB_lEEESJ_SK_NS4_8TiledMMAINS4_8MMA_AtomIJNS4_4SM904GMMA27MMA_64x32x16_F32BF16BF16_SSILNSO_5MajorE0ELSQ_0ELNSO_7ScaleInE1ELSR_1EEEEEENS4_6LayoutINS5_IJNSA_ILi2EEESB_SB_EEENS5_IJSB_NSA_ILi0EEESX_EEEEENS5_IJNS4_10UnderscoreES10_S10_EEEEENS4_13SM90_TMA_LOADENS4_14ComposedLayoutINS4_7SwizzleILi3ELi4ELi3EEENS4_18smem_ptr_flag_bitsILi16EEENSU_INS5_IJNSA_ILi8EEENSA_ILi64EEEEEENS5_IJS1A_SB_EEEEEEEvNS4_8identityES13_S1E_vS1F_EENS_8epilogue10collective6detail29Sm90TmaWarpSpecializedAdapterINS1I_15DefaultEpilogueISJ_SK_SK_NS1H_6thread17LinearCombinationISJ_Li1EffLNS1M_9ScaleType4KindE0ELNS_15FloatRoundStyleE2ESJ_EENS1_15EpilogueDefaultEEEEEvvEEEEvNT_6ParamsE,@function
        .size           _ZN7cutlass13device_kernelINS_4gemm6kernel13GemmUniversalIN4cute5tupleIJiiiiEEENS1_10collective13CollectiveMmaINS1_34MainloopSm90TmaGmmaWarpSpecializedILi2ENS5_IJNS4_1CILi1EEESB_SB_EEENS1_35KernelTmaWarpSpecializedCooperativeEEENS5_IJNSA_ILi192EEENSA_ILi160EEENSA_ILi128EEEEEENS_10bfloat16_tENS5_IJlSB_lEEESJ_SK_NS4_8TiledMMAINS4_8MMA_AtomIJNS4_4SM904GMMA27MMA_64x32x16_F32BF16BF16_SSILNSO_5MajorE0ELSQ_0ELNSO_7ScaleInE1ELSR_1EEEEEENS4_6LayoutINS5_IJNSA_ILi2EEESB_SB_EEENS5_IJSB_NSA_ILi0EEESX_EEEEENS5_IJNS4_10UnderscoreES10_S10_EEEEENS4_13SM90_TMA_LOADENS4_14ComposedLayoutINS4_7SwizzleILi3ELi4ELi3EEENS4_18smem_ptr_flag_bitsILi16EEENSU_INS5_IJNSA_ILi8EEENSA_ILi64EEEEEENS5_IJS1A_SB_EEEEEEEvNS4_8identityES13_S1E_vS1F_EENS_8epilogue10collective6detail29Sm90TmaWarpSpecializedAdapterINS1I_15DefaultEpilogueISJ_SK_SK_NS1H_6thread17LinearCombinationISJ_Li1EffLNS1M_9ScaleType4KindE0ELNS_15FloatRoundStyleE2ESJ_EENS1_15EpilogueDefaultEEEEEvvEEEEvNT_6ParamsE,(.L_x_380 - _ZN7cutlass13device_kernelINS_4gemm6kernel13GemmUniversalIN4cute5tupleIJiiiiEEENS1_10collective13CollectiveMmaINS1_34MainloopSm90TmaGmmaWarpSpecializedILi2ENS5_IJNS4_1CILi1EEESB_SB_EEENS1_35KernelTmaWarpSpecializedCooperativeEEENS5_IJNSA_ILi192EEENSA_ILi160EEENSA_ILi128EEEEEENS_10bfloat16_tENS5_IJlSB_lEEESJ_SK_NS4_8TiledMMAINS4_8MMA_AtomIJNS4_4SM904GMMA27MMA_64x32x16_F32BF16BF16_SSILNSO_5MajorE0ELSQ_0ELNSO_7ScaleInE1ELSR_1EEEEEENS4_6LayoutINS5_IJNSA_ILi2EEESB_SB_EEENS5_IJSB_NSA_ILi0EEESX_EEEEENS5_IJNS4_10UnderscoreES10_S10_EEEEENS4_13SM90_TMA_LOADENS4_14ComposedLayoutINS4_7SwizzleILi3ELi4ELi3EEENS4_18smem_ptr_flag_bitsILi16EEENSU_INS5_IJNSA_ILi8EEENSA_ILi64EEEEEENS5_IJS1A_SB_EEEEEEEvNS4_8identityES13_S1E_vS1F_EENS_8epilogue10collective6detail29Sm90TmaWarpSpecializedAdapterINS1I_15DefaultEpilogueISJ_SK_SK_NS1H_6thread17LinearCombinationISJ_Li1EffLNS1M_9ScaleType4KindE0ELNS_15FloatRoundStyleE2ESJ_EENS1_15EpilogueDefaultEEEEEvvEEEEvNT_6ParamsE)
        .other          _ZN7cutlass13device_kernelINS_4gemm6kernel13GemmUniversalIN4cute5tupleIJiiiiEEENS1_10collective13CollectiveMmaINS1_34MainloopSm90TmaGmmaWarpSpecializedILi2ENS5_IJNS4_1CILi1EEESB_SB_EEENS1_35KernelTmaWarpSpecializedCooperativeEEENS5_IJNSA_ILi192EEENSA_ILi160EEENSA_ILi128EEEEEENS_10bfloat16_tENS5_IJlSB_lEEESJ_SK_NS4_8TiledMMAINS4_8MMA_AtomIJNS4_4SM904GMMA27MMA_64x32x16_F32BF16BF16_SSILNSO_5MajorE0ELSQ_0ELNSO_7ScaleInE1ELSR_1EEEEEENS4_6LayoutINS5_IJNSA_ILi2EEESB_SB_EEENS5_IJSB_NSA_ILi0EEESX_EEEEENS5_IJNS4_10UnderscoreES10_S10_EEEEENS4_13SM90_TMA_LOADENS4_14ComposedLayoutINS4_7SwizzleILi3ELi4ELi3EEENS4_18smem_ptr_flag_bitsILi16EEENSU_INS5_IJNSA_ILi8EEENSA_ILi64EEEEEENS5_IJS1A_SB_EEEEEEEvNS4_8identityES13_S1E_vS1F_EENS_8epilogue10collective6detail29Sm90TmaWarpSpecializedAdapterINS1I_15DefaultEpilogueISJ_SK_SK_NS1H_6thread17LinearCombinationISJ_Li1EffLNS1M_9ScaleType4KindE0ELNS_15FloatRoundStyleE2ESJ_EENS1_15EpilogueDefaultEEEEEvvEEEEvNT_6ParamsE,@"STO_CUDA_ENTRY STV_DEFAULT"
_ZN7cutlass13device_kernelINS_4gemm6kernel13GemmUniversalIN4cute5tupleIJiiiiEEENS1_10collective13CollectiveMmaINS1_34MainloopSm90TmaGmmaWarpSpecializedILi2ENS5_IJNS4_1CILi1EEESB_SB_EEENS1_35KernelTmaWarpSpecializedCooperativeEEENS5_IJNSA_ILi192EEENSA_ILi160EEENSA_ILi128EEEEEENS_10bfloat16_tENS5_IJlSB_lEEESJ_SK_NS4_8TiledMMAINS4_8MMA_AtomIJNS4_4SM904GMMA27MMA_64x32x16_F32BF16BF16_SSILNSO_5MajorE0ELSQ_0ELNSO_7ScaleInE1ELSR_1EEEEEENS4_6LayoutINS5_IJNSA_ILi2EEESB_SB_EEENS5_IJSB_NSA_ILi0EEESX_EEEEENS5_IJNS4_10UnderscoreES10_S10_EEEEENS4_13SM90_TMA_LOADENS4_14ComposedLayoutINS4_7SwizzleILi3ELi4ELi3EEENS4_18smem_ptr_flag_bitsILi16EEENSU_INS5_IJNSA_ILi8EEENSA_ILi64EEEEEENS5_IJS1A_SB_EEEEEEEvNS4_8identityES13_S1E_vS1F_EENS_8epilogue10collective6detail29Sm90TmaWarpSpecializedAdapterINS1I_15DefaultEpilogueISJ_SK_SK_NS1H_6thread17LinearCombinationISJ_Li1EffLNS1M_9ScaleType4KindE0ELNS_15FloatRoundStyleE2ESJ_EENS1_15EpilogueDefaultEEEEEvvEEEEvNT_6ParamsE:
[----:B------:R-:W0:Y:S01]  /*0000*/  LDC R1, c[0x0][0x28] ;  /* 0x00000a00ff017b82 */ /* 0x000e220000000800 */
[----:B------:R-:W1:Y:S01]  /*0010*/  S2R R2, SR_TID.X ;  /* 0x0000000000027919 */ /* 0x000e620000002100 */
[----:B------:R-:W-:Y:S01]  /*0020*/  ELECT P0, URZ, PT ;  /* 0x00000000003f782f */ /* 0x000fe20003800000 */
[----:B------:R-:W-:Y:S01]  /*0030*/  BSSY B0, `(.L_x_0) ;  /* 0x000000f000007945 */ /* 0x000fe20003800000 */
[--C-:B-1----:R-:W-:Y:S02]  /*0040*/  SHF.R.U32.HI R0, RZ, 0x5, R2.reuse ;  /* 0x00000005ff007819 */ /* 0x102fe40000011602 */
[----:B------:R-:W-:-:S03]  /*0050*/  SHF.R.U32.HI R2, RZ, 0x7, R2 ;  /* 0x00000007ff027819 */ /* 0x000fc60000011602 */
[----:B------:R-:W1:Y:S04]  /*0060*/  SHFL.IDX PT, R5, R0, RZ, 0x1f ;  /* 0x00001fff00057589 */ /* 0x000e6800000e0000 */
[----:B------:R2:W3:Y:S01]  /*0070*/  SHFL.IDX PT, R10, R2, RZ, 0x1f ;  /* 0x00001fff020a7589 */ /* 0x0004e200000e0000 */
[----:B-1----:R-:W-:-:S13]  /*0080*/  ISETP.NE.OR P0, PT, R5, RZ, !P0 ;  /* 0x000000ff0500720c */ /* 0x002fda0004705670 */
[----:B0-23--:R-:W-:Y:S05]  /*0090*/  @P0 BRA `(.L_x_1) ;  /* 0x0000000000200947 */ /* 0x00dfea0003800000 */
[----:B------:R-:W-:Y:S02]  /*00a0*/  ULDC.64 UR4, c[0x0][0x198] ;  /* 0x0000660000047ab9 */ /* 0x000fe40000000a00 */
[----:B------:R-:W-:Y:S02]  /*00b0*/  UIADD3 UR6, UP0, UR4, 0xf0, URZ ;  /* 0x000000f004067890 */ /* 0x000fe4000ff1e03f */
[----:B------:R-:W-:Y:S02]  /*00c0*/  UIADD3 UR4, UP1, UR4, 0x1f0, URZ ;  /* 0x000001f004047890 */ /* 0x000fe4000ff3e03f */
[----:B------:R-:W-:Y:S02]  /*00d0*/  UIADD3.X UR7, URZ, UR5, URZ, UP0, !UPT ;  /* 0x000000053f077290 */ /* 0x000fe400087fe43f */
[----:B------:R-:W-:-:S07]  /*00e0*/  UIADD3.X UR5, URZ, UR5, URZ, UP1, !UPT ;  /* 0x000000053f057290 */ /* 0x000fce0008ffe43f */
[----:B------:R0:W-:Y:S02]  /*00f0*/  UTMACCTL.PF [UR6] ;  /* 0x00000000060079b9 */ /* 0x0001e40008040000 */
[----:B------:R0:W-:Y:S02]  /*0100*/  UTMACCTL.PF [UR4] ;  /* 0x00000000040079b9 */ /* 0x0001e40008040000 */
[----:B0-----:R-:W-:Y:S01]  /*0110*/  NOP ;  /* 0x0000000000007918 */ /* 0x001fe20000000000 */
.L_x_1:
[----:B------:R-:W-:Y:S05]  /*0120*/  BSYNC B0 ;  /* 0x0000000000007941 */ /* 0x000fea0003800000 */
.L_x_0:
[----:B------:R-:W0:Y:S02]  /*0130*/  SHFL.IDX PT, R2, R0, RZ, 0x1f ;  /* 0x00001fff00027589 */ /* 0x000e2400000e0000 */
[----:B0-----:R-:W-:-:S13]  /*0140*/  ISETP.NE.AND P0, PT, R2, RZ, PT ;  /* 0x000000ff0200720c */ /* 0x001fda0003f05270 */
[----:B------:R-:W-:Y:S05]  /*0150*/  @P0 BRA `(.L_x_2) ;  /* 0x0000000000480947 */ /* 0x000fea0003800000 */
[----:B------:R-:W0:Y:S01]  /*0160*/  S2UR UR8, SR_CgaCtaId ;  /* 0x00000000000879c3 */ /* 0x000e220000008800 */
[----:B------:R-:W-:Y:S01]  /*0170*/  UMOV UR4, 0x400 ;  /* 0x0000040000047882 */ /* 0x000fe20000000000 */
[----:B------:R-:W-:Y:S01]  /*0180*/  UMOV UR5, 0x1 ;  /* 0x0000000100057882 */ /* 0x000fe20000000000 */
[----:B------:R-:W-:Y:S01]  /*0190*/  UMOV UR6, 0x100 ;  /* 0x0000010000067882 */ /* 0x000fe20000000000 */
[----:B------:R-:W-:Y:S01]  /*01a0*/  ELECT P0, URZ, PT ;  /* 0x00000000003f782f */ /* 0x000fe20003800000 */
[----:B------:R-:W-:-:S04]  /*01b0*/  UIADD3 UR6, -UR6, 0x100000, URZ ;  /* 0x0010000006067890 */ /* 0x000fc8000fffe13f */
[----:B------:R-:W-:Y:S02]  /*01c0*/  USHF.L.U32 UR7, UR6, 0xb, URZ ;  /* 0x0000000b06077899 */ /* 0x000fe4000800063f */
[----:B------:R-:W-:Y:S02]  /*01d0*/  USHF.L.U32 UR6, UR6, 0x1, URZ ;  /* 0x0000000106067899 */ /* 0x000fe4000800063f */
[----:B0-----:R-:W-:Y:S02]  /*01e0*/  ULEA UR8, UR8, UR4, 0x18 ;  /* 0x0000000408087291 */ /* 0x001fe4000f8ec03f */
[----:B------:R-:W-:-:S04]  /*01f0*/  UIADD3 UR4, -UR5, 0x100000, URZ ;  /* 0x0010000005047890 */ /* 0x000fc8000fffe13f */
[----:B------:R-:W-:Y:S02]  /*0200*/  USHF.L.U32 UR5, UR4, 0xb, URZ ;  /* 0x0000000b04057899 */ /* 0x000fe4000800063f */
[----:B------:R-:W-:Y:S01]  /*0210*/  USHF.L.U32 UR4, UR4, 0x1, URZ ;  /* 0x0000000104047899 */ /* 0x000fe2000800063f */
[----:B------:R-:W0:Y:S11]  /*0220*/  FENCE.VIEW.ASYNC.S ;  /* 0x00000000000073c6 */ /* 0x000e360000000000 */
[----:B0-----:R0:W1:Y:S01]  /*0230*/  SYNCS.EXCH.64 URZ, [UR8], UR4 ;  /* 0x00000004083f75b2 */ /* 0x0010620008000100 */
[----:B------:R0:W2:Y:S01]  /*0240*/  SYNCS.EXCH.64 URZ, [UR8+0x10], UR6 ;  /* 0x00001006083f75b2 */ /* 0x0000a20008000100 */
[----:B------:R0:W3:Y:S01]  /*0250*/  SYNCS.EXCH.64 URZ, [UR8+0x8], UR4 ;  /* 0x00000804083f75b2 */ /* 0x0000e20008000100 */
[----:B------:R0:W4:Y:S01]  /*0260*/  SYNCS.EXCH.64 URZ, [UR8+0x18], UR6 ;  /* 0x00001806083f75b2 */ /* 0x0001220008000100 */
[----:B------:R-:W-:Y:S01]  /*0270*/  NOP ;  /* 0x0000000000007918 */ /* 0x000fe20000000000 */
.L_x_2:
[----:B------:R-:W5:Y:S01]  /*0280*/  SHFL.IDX PT, R0, R0, RZ, 0x1f ;  /* 0x00001fff00007589 */ /* 0x000f6200000e0000 */
[----:B------:R-:W-:Y:S01]  /*0290*/  ELECT P0, URZ, PT ;  /* 0x00000000003f782f */ /* 0x000fe20003800000 */
[----:B------:R-:W1:Y:S01]  /*02a0*/  LDC R4, c[0x0][0x65c] ;  /* 0x00019700ff047b82 */ /* 0x000e620000000800 */
[----:B------:R-:W-:Y:S01]  /*02b0*/  SHF.R.S32.HI R6, RZ, 0x1f, R5 ;  /* 0x0000001fff067819 */ /* 0x000fe20000011405 */
[----:B------:R-:W2:Y:S01]  /*02c0*/  S2R R3, SR_CTAID.Y ;  /* 0x0000000000037919 */ /* 0x000ea20000002600 */
[----:B0-----:R-:W-:Y:S01]  /*02d0*/  UMOV UR4, 0x20 ;  /* 0x0000002000047882 */ /* 0x001fe20000000000 */
[----:B------:R-:W-:Y:S01]  /*02e0*/  ISETP.NE.AND P2, PT, R10, RZ, PT ;  /* 0x000000ff0a00720c */ /* 0x000fe20003f45270 */
[----:B------:R-:W-:Y:S01]  /*02f0*/  NOP ;  /* 0x0000000000007918 */ /* 0x000fe20000000000 */
[----:B------:R-:W-:Y:S01]  /*0300*/  LEA.HI R6, R6, R5, RZ, 0x2 ;  /* 0x0000000506067211 */ /* 0x000fe200078f10ff */
[----:B------:R-:W-:Y:S01]  /*0310*/  NOP ;  /* 0x0000000000007918 */ /* 0x000fe20000000000 */
[----:B------:R-:W-:-:S02]  /*0320*/  LOP3.LUT R2, R2, 0xfffffff7, RZ, 0xc0, !PT ;  /* 0xfffffff702027812 */ /* 0x000fc400078ec0ff */
[----:B-----5:R-:W-:Y:S02]  /*0330*/  ISETP.NE.OR P0, PT, R0, RZ, !P0 ;  /* 0x000000ff0000720c */ /* 0x020fe40004705670 */
[----:B-1----:R-:W-:Y:S02]  /*0340*/  ISETP.NE.AND P3, PT, R4, 0x1, PT ;  /* 0x000000010400780c */ /* 0x002fe40003f65270 */
[----:B------:R-:W0:Y:S01]  /*0350*/  S2R R4, SR_CTAID.X ;  /* 0x0000000000047919 */ /* 0x000e220000002500 */
[----:B------:R-:W-:-:S05]  /*0360*/  LOP3.LUT R0, R6, 0xfffffffc, RZ, 0xc0, !PT ;  /* 0xfffffffc06007812 */ /* 0x000fca00078ec0ff */
[----:B------:R-:W-:Y:S02]  /*0370*/  IMAD.IADD R0, R5, 0x1, -R0 ;  /* 0x0000000105007824 */ /* 0x000fe400078e0a00 */
[----:B------:R-:W-:Y:S01]  /*0380*/  IMAD.MOV.U32 R5, RZ, RZ, RZ ;  /* 0x000000ffff057224 */ /* 0x000fe200078e00ff */
[----:B------:R-:W-:Y:S01]  /*0390*/  VOTEU.ALL UP0, P0 ;  /* 0x00000000003f7886 */ /* 0x000fe20000000000 */
[----:B------:R-:W-:Y:S01]  /*03a0*/  VOTEU.ALL UP1, P0 ;  /* 0x00000000003f7886 */ /* 0x000fe20000020000 */
[----:B------:R-:W0:Y:S01]  /*03b0*/  @P3 LDC R9, c[0x0][0x10] ;  /* 0x00000400ff093b82 */ /* 0x000e220000000800 */
[----:B--2---:R-:W-:Y:S01]  /*03c0*/  @P3 IMAD.MOV.U32 R6, RZ, RZ, R3 ;  /* 0x000000ffff063224 */ /* 0x004fe200078e0003 */
[----:B------:R-:W-:Y:S01]  /*03d0*/  @P3 LOP3.LUT R2, R2, 0x8, RZ, 0xfc, !PT ;  /* 0x0000000802023812 */ /* 0x000fe200078efcff */
[----:B------:R-:W-:Y:S01]  /*03e0*/  @!UP0 UMOV UR6, 0x400 ;  /* 0x0000040000068882 */ /* 0x000fe20000000000 */
[----:B------:R-:W-:-:S04]  /*03f0*/  @!UP0 UIADD3 UR4, -UR4, 0x100000, URZ ;  /* 0x0010000004048890 */ /* 0x000fc8000fffe13f */
[----:B------:R-:W-:Y:S02]  /*0400*/  @!UP0 USHF.L.U32 UR5, UR4, 0xb, URZ ;  /* 0x0000000b04058899 */ /* 0x000fe4000800063f */
[----:B------:R-:W-:Y:S01]  /*0410*/  @!UP0 USHF.L.U32 UR4, UR4, 0x1, URZ ;  /* 0x0000000104048899 */ /* 0x000fe2000800063f */
[----:B------:R-:W-:Y:S02]  /*0420*/  @P3 IMAD.MOV.U32 R7, RZ, RZ, RZ ;  /* 0x000000ffff073224 */ /* 0x000fe400078e00ff */
[----:B------:R-:W-:Y:S01]  /*0430*/  @P3 IMAD.MOV.U32 R13, RZ, RZ, RZ ;  /* 0x000000ffff0d3224 */ /* 0x000fe200078e00ff */
[----:B------:R-:W1:Y:S08]  /*0440*/  @!UP0 S2UR UR7, SR_CgaCtaId ;  /* 0x00000000000789c3 */ /* 0x000e700000008800 */
[----:B------:R-:W2:Y:S01]  /*0450*/  @!P3 LDC R11, c[0x0][0xc] ;  /* 0x00000300ff0bbb82 */ /* 0x000ea20000000800 */
[----:B0-----:R-:W-:-:S04]  /*0460*/  @P3 IMAD.WIDE.U32 R8, R4, R9, R6 ;  /* 0x0000000904083225 */ /* 0x001fc800078e0006 */
[----:B------:R-:W-:Y:S02]  /*0470*/  @P3 IMAD.MOV.U32 R19, RZ, RZ, R8 ;  /* 0x000000ffff133224 */ /* 0x000fe400078e0008 */
[----:B------:R-:W-:Y:S01]  /*0480*/  @P3 IMAD.IADD R18, R9, 0x1, R13 ;  /* 0x0000000109123824 */ /* 0x000fe200078e020d */
[----:B-1----:R-:W-:Y:S01]  /*0490*/  @!UP0 ULEA UR6, UR7, UR6, 0x18 ;  /* 0x0000000607068291 */ /* 0x002fe2000f8ec03f */
[----:B------:R-:W-:Y:S01]  /*04a0*/  VOTEU.ALL UP0, P0 ;  /* 0x00000000003f7886 */ /* 0x000fe20000000000 */
[----:B------:R-:W-:-:S04]  /*04b0*/  ISETP.NE.AND P0, PT, R0, 0x3, PT ;  /* 0x000000030000780c */ /* 0x000fc80003f05270 */
[----:B------:R-:W-:Y:S01]  /*04c0*/  ISETP.EQ.OR P0, PT, R0, RZ, !P0 ;  /* 0x000000ff0000720c */ /* 0x000fe20004702670 */
[----:B--2---:R-:W-:-:S03]  /*04d0*/  @!P3 IMAD.WIDE.U32 R6, R11, R3, R4 ;  /* 0x000000030b06b225 */ /* 0x004fc600078e0004 */
[C---:B------:R-:W-:Y:S01]  /*04e0*/  ISETP.EQ.AND P0, PT, R10.reuse, RZ, P0 ;  /* 0x000000ff0a00720c */ /* 0x040fe20000702270 */
[----:B------:R-:W-:Y:S01]  /*04f0*/  VIADD R10, R10, 0xffffffff ;  /* 0xffffffff0a0a7836 */ /* 0x000fe20000000000 */
[----:B------:R-:W0:Y:S02]  /*0500*/  FENCE.VIEW.ASYNC.S ;  /* 0x00000000000073c6 */ /* 0x000e240000000000 */
[----:B0-----:R0:W3:Y:S01]  /*0510*/  @!UP0 SYNCS.EXCH.64 URZ, [UR6+0x30], UR4 ;  /* 0x00003004063f85b2 */ /* 0x0010e20008000100 */
[----:B------:R-:W-:Y:S01]  /*0520*/  @!P3 IMAD.MOV.U32 R19, RZ, RZ, R6 ;  /* 0x000000ffff13b224 */ /* 0x000fe200078e0006 */
[----:B------:R-:W-:Y:S01]  /*0530*/  SEL R16, RZ, 0x1, !P0 ;  /* 0x00000001ff107807 */ /* 0x000fe20004000000 */
[----:B------:R-:W-:Y:S01]  /*0540*/  @!P3 IMAD.MOV.U32 R18, RZ, RZ, R7 ;  /* 0x000000ffff12b224 */ /* 0x000fe200078e0007 */
[----:B------:R-:W-:-:S04]  /*0550*/  ISETP.GE.U32.AND P1, PT, R10, 0x2, PT ;  /* 0x000000020a00780c */ /* 0x000fc80003f26070 */
[----:B------:R-:W-:Y:S01]  /*0560*/  SEL R16, R16, 0x2, P1 ;  /* 0x0000000210107807 */ /* 0x000fe20000800000 */
[----:B------:R0:W3:Y:S01]  /*0570*/  @!UP1 SYNCS.EXCH.64 URZ, [UR6+0x38], UR4 ;  /* 0x00003804063f95b2 */ /* 0x0000e20008000100 */
[----:B------:R-:W-:Y:S01]  /*0580*/  NOP ;  /* 0x0000000000007918 */ /* 0x000fe20000000000 */
[----:B---34-:R-:W-:Y:S06]  /*0590*/  BAR.SYNC.DEFER_BLOCKING 0x0 ;  /* 0x0000000000007b1d */ /* 0x018fec0000010000 */
[----:B------:R-:W-:Y:S05]  /*05a0*/  @!P2 BRA `(.L_x_3) ;  /* 0x000000f000d8a947 */ /* 0x000fea0003800000 */
[----:B------:R-:W-:-:S13]  /*05b0*/  ISETP.GT.U32.AND P0, PT, R10, 0x1, PT ;  /* 0x000000010a00780c */ /* 0x000fda0003f04070 */
[----:B0-----:R-:W-:Y:S05]  /*05c0*/  @P0 EXIT ;  /* 0x000000000000094d */ /* 0x001fea0003800000 */
[----:B------:R-:W-:Y:S01]  /*05d0*/  ULDC.64 UR4, c[0x0][0x650] ;  /* 0x0001940000047ab9 */ /* 0x000fe20000000a00 */
[----:B------:R-:W-:Y:S01]  /*05e0*/  PRMT R0, RZ, 0x7610, R0 ;  /* 0x00007610ff007816 */ /* 0x000fe20000000000 */
[----:B------:R-:W-:Y:S01]  /*05f0*/  IMAD.MOV.U32 R22, RZ, RZ, -0x1 ;  /* 0xffffffffff167424 */ /* 0x000fe200078e00ff */
[----:B------:R-:W-:Y:S01]  /*0600*/  ISETP.GE.U32.AND P0, PT, R19, UR4, PT ;  /* 0x0000000413007c0c */ /* 0x000fe2000bf06070 */
[----:B------:R-:W-:Y:S02]  /*0610*/  IMAD.MOV.U32 R23, RZ, RZ, -0x1 ;  /* 0xffffffffff177424 */ /* 0x000fe400078e00ff */
[----:B------:R-:W-:Y:S01]  /*0620*/  IMAD.MOV.U32 R17, RZ, RZ, -0x1 ;  /* 0xffffffffff117424 */ /* 0x000fe200078e00ff */
[----:B------:R-:W-:-:S13]  /*0630*/  ISETP.GE.U32.AND.EX P0, PT, R18, UR5, PT, P0 ;  /* 0x0000000512007c0c */ /* 0x000fda000bf06100 */
[----:B------:R-:W-:Y:S05]  /*0640*/  @P0 BRA `(.L_x_4) ;  /* 0x0000000400600947 */ /* 0x000fea0003800000 */
[----:B------:R-:W0:Y:S01]  /*0650*/  LDC.64 R14, c[0x0][0x628] ;  /* 0x00018a00ff0e7b82 */ /* 0x000e220000000a00 */
[----:B------:R-:W-:Y:S02]  /*0660*/  IMAD.MOV.U32 R6, RZ, RZ, R19 ;  /* 0x000000ffff067224 */ /* 0x000fe400078e0013 */
[----:B------:R-:W-:-:S05]  /*0670*/  IMAD.MOV.U32 R7, RZ, RZ, R18 ;  /* 0x000000ffff077224 */ /* 0x000fca00078e0012 */
[----:B------:R-:W1:Y:S08]  /*0680*/  LDC R12, c[0x0][0x630] ;  /* 0x00018c00ff0c7b82 */ /* 0x000e700000000800 */
[----:B------:R-:W2:Y:S01]  /*0690*/  LDC.64 R20, c[0x0][0x620] ;  /* 0x00018800ff147b82 */ /* 0x000ea20000000a00 */
[----:B0-----:R-:W-:-:S04]  /*06a0*/  ISETP.NE.U32.AND P0, PT, R14, RZ, PT ;  /* 0x000000ff0e00720c */ /* 0x001fc80003f05070 */
[----:B------:R-:W-:-:S13]  /*06b0*/  ISETP.NE.AND.EX P0, PT, R15, RZ, PT, P0 ;  /* 0x000000ff0f00720c */ /* 0x000fda0003f05300 */
[----:B-12---:R-:W-:Y:S05]  /*06c0*/  @!P0 BRA `(.L_x_5) ;  /* 0x0000000000288947 */ /* 0x006fea0003800000 */
[----:B------:R-:W0:Y:S02]  /*06d0*/  LDC R0, c[0x0][0x634] ;  /* 0x00018d00ff007b82 */ /* 0x000e240000000800 */
[----:B0-----:R-:W-:-:S05]  /*06e0*/  IADD3 R11, P0, R19, R0, RZ ;  /* 0x00000000130b7210 */ /* 0x001fca0007f1e0ff */
[----:B------:R-:W-:-:S04]  /*06f0*/  IMAD.X R13, RZ, RZ, R18, P0 ;  /* 0x000000ffff0d7224 */ /* 0x000fc800000e0612 */
[----:B------:R-:W-:-:S04]  /*0700*/  IMAD.WIDE.U32 R6, R13, R14, RZ ;  /* 0x0000000e0d067225 */ /* 0x000fc800078e00ff */
[----:B------:R-:W-:-:S04]  /*0710*/  IMAD.WIDE.U32 R8, P0, R11, R15, R6 ;  /* 0x0000000f0b087225 */ /* 0x000fc80007800006 */
[----:B------:R-:W-:-:S04]  /*0720*/  IMAD.WIDE.U32 R6, R11, R14, RZ ;  /* 0x0000000e0b067225 */ /* 0x000fc800078e00ff */
[----:B------:R-:W-:Y:S01]  /*0730*/  IMAD.X R11, RZ, RZ, RZ, P0 ;  /* 0x000000ffff0b7224 */ /* 0x000fe200000e06ff */
[----:B------:R-:W-:Y:S01]  /*0740*/  IADD3 RZ, P0, R7, R8, RZ ;  /* 0x0000000807ff7210 */ /* 0x000fe20007f1e0ff */
[----:B------:R-:W-:-:S04]  /*0750*/  IMAD.MOV.U32 R10, RZ, RZ, R9 ;  /* 0x000000ffff0a7224 */ /* 0x000fc800078e0009 */
[----:B------:R-:W-:-:S08]  /*0760*/  IMAD.WIDE.U32.X R6, R13, R15, R10, P0 ;  /* 0x0000000f0d067225 */ /* 0x000fd000000e040a */
.L_x_5:
[-CC-:B------:R-:W-:Y:S01]  /*0770*/  SHF.R.U64 R25, R6, R12.reuse, R7.reuse ;  /* 0x0000000c06197219 */ /* 0x180fe20000001207 */
[----:B------:R-:W0:Y:S01]  /*0780*/  LDC R10, c[0x0][0x618] ;  /* 0x00018600ff0a7b82 */ /* 0x000e220000000800 */
[----:B------:R-:W-:Y:S01]  /*0790*/  SHF.R.U32.HI R5, RZ, R12, R7 ;  /* 0x0000000cff057219 */ /* 0x000fe20000011607 */
[----:B------:R-:W-:Y:S01]  /*07a0*/  ULDC UR4, c[0x0][0x150] ;  /* 0x0000540000047ab9 */ /* 0x000fe20000000800 */
[----:B------:R-:W-:Y:S01]  /*07b0*/  IADD3 R9, P0, RZ, -R25, RZ ;  /* 0x80000019ff097210 */ /* 0x000fe20007f1e0ff */
[----:B------:R-:W-:Y:S01]  /*07c0*/  IMAD.MOV.U32 R6, RZ, RZ, R19 ;  /* 0x000000ffff067224 */ /* 0x000fe200078e0013 */
[----:B------:R-:W-:Y:S01]  /*07d0*/  I2FP.F32.U32 R0, R4 ;  /* 0x0000000400007245 */ /* 0x000fe20000201000 */
[----:B------:R-:W-:Y:S02]  /*07e0*/  IMAD.MOV.U32 R7, RZ, RZ, R18 ;  /* 0x000000ffff077224 */ /* 0x000fe400078e0012 */
[----:B------:R-:W1:Y:S01]  /*07f0*/  LDC.64 R26, c[0x0][0x640] ;  /* 0x00019000ff1a7b82 */ /* 0x000e620000000a00 */
[----:B------:R-:W-:-:S02]  /*0800*/  IMAD.X R11, RZ, RZ, ~R5, P0 ;  /* 0x000000ffff0b7224 */ /* 0x000fc400000e0e05 */
[----:B------:R-:W-:Y:S01]  /*0810*/  FMUL R0, R0, UR4 ;  /* 0x0000000400007c20 */ /* 0x000fe20008400000 */
[----:B------:R-:W-:Y:S01]  /*0820*/  IMAD.WIDE.U32 R6, R9, R20, R6 ;  /* 0x0000001409067225 */ /* 0x000fe200078e0006 */
[----:B------:R-:W-:-:S03]  /*0830*/  ULDC UR4, c[0x0][0x154] ;  /* 0x0000550000047ab9 */ /* 0x000fc60000000800 */
[----:B------:R-:W-:Y:S01]  /*0840*/  IMAD R8, R11, R20, RZ ;  /* 0x000000140b087224 */ /* 0x000fe200078e02ff */
[----:B------:R-:W2:Y:S01]  /*0850*/  LDC R5, c[0x0][0x144] ;  /* 0x00005100ff057b82 */ /* 0x000ea20000000800 */
[----:B------:R-:W3:Y:S02]  /*0860*/  F2I.U32.TRUNC.NTZ R0, R0 ;  /* 0x0000000000007305 */ /* 0x000ee4000020f000 */
[----:B------:R-:W-:-:S04]  /*0870*/  IMAD R9, R9, R21, R8 ;  /* 0x0000001509097224 */ /* 0x000fc800078e0208 */
[----:B------:R-:W-:Y:S01]  /*0880*/  IMAD.IADD R7, R7, 0x1, R9 ;  /* 0x0000000107077824 */ /* 0x000fe200078e0209 */
[----:B------:R-:W4:Y:S01]  /*0890*/  LDC R12, c[0x0][0x608] ;  /* 0x00018200ff0c7b82 */ /* 0x000f220000000800 */
[----:B------:R-:W-:-:S03]  /*08a0*/  IMAD.MOV.U32 R9, RZ, RZ, -0x1 ;  /* 0xffffffffff097424 */ /* 0x000fc600078e00ff */
[-CC-:B0-----:R-:W-:Y:S02]  /*08b0*/  SHF.R.U64 R20, R6, R10.reuse, R7.reuse ;  /* 0x0000000a06147219 */ /* 0x181fe40000001207 */
[----:B------:R-:W-:Y:S02]  /*08c0*/  I2FP.F32.U32 R6, R3 ;  /* 0x0000000300067245 */ /* 0x000fe40000201000 */
[----:B------:R-:W0:Y:S01]  /*08d0*/  LDC R22, c[0x0][0x658] ;  /* 0x00019600ff167b82 */ /* 0x000e220000000800 */
[----:B-1----:R-:W-:Y:S01]  /*08e0*/  ISETP.NE.U32.AND P0, PT, R26, RZ, PT ;  /* 0x000000ff1a00720c */ /* 0x002fe20003f05070 */
[----:B---3--:R-:W-:Y:S01]  /*08f0*/  IMAD.MOV R8, RZ, RZ, -R0 ;  /* 0x000000ffff087224 */ /* 0x008fe200078e0a00 */
[----:B------:R-:W-:Y:S01]  /*0900*/  SHF.R.U32.HI R7, RZ, R10, R7 ;  /* 0x0000000aff077219 */ /* 0x000fe20000011607 */
[----:B------:R-:W-:Y:S01]  /*0910*/  FMUL R6, R6, UR4 ;  /* 0x0000000406067c20 */ /* 0x000fe20008400000 */
[----:B------:R-:W-:-:S03]  /*0920*/  ISETP.NE.AND.EX P0, PT, R27, RZ, PT, P0 ;  /* 0x000000ff1b00720c */ /* 0x000fc60003f05300 */
[----:B------:R-:W1:Y:S01]  /*0930*/  LDC R14, c[0x0][0x148] ;  /* 0x00005200ff0e7b82 */ /* 0x000e620000000800 */
[----:B--2---:R-:W-:-:S07]  /*0940*/  IMAD R0, R5, R8, R4 ;  /* 0x0000000805007224 */ /* 0x004fce00078e0204 */
[----:B------:R-:W2:Y:S01]  /*0950*/  LDC R24, c[0x0][0x600] ;  /* 0x00018000ff187b82 */ /* 0x000ea20000000800 */
[-CC-:B----4-:R-:W-:Y:S02]  /*0960*/  SHF.R.U64 R28, R20, R12.reuse, R7.reuse ;  /* 0x0000000c141c7219 */ /* 0x190fe40000001207 */
[----:B------:R-:W-:Y:S01]  /*0970*/  SHF.R.U32.HI R5, RZ, R12, R7 ;  /* 0x0000000cff057219 */ /* 0x000fe20000011607 */
[----:B------:R-:W-:Y:S01]  /*0980*/  IMAD.MOV.U32 R7, RZ, RZ, 0x1 ;  /* 0x00000001ff077424 */ /* 0x000fe200078e00ff */
[----:B------:R3:W4:Y:S03]  /*0990*/  F2I.U32.TRUNC.NTZ R12, R6 ;  /* 0x00000006000c7305 */ /* 0x000726000020f000 */
[----:B------:R-:W1:Y:S01]  /*09a0*/  LDC R15, c[0x0][0x648] ;  /* 0x00019200ff0f7b82 */ /* 0x000e620000000800 */
[-C--:B0-----:R-:W-:Y:S02]  /*09b0*/  SHF.L.U32 R4, R9, R22.reuse, RZ ;  /* 0x0000001609047219 */ /* 0x081fe400000006ff */
[----:B------:R-:W-:-:S02]  /*09c0*/  SHF.R.U64 R30, R28, R22, R5 ;  /* 0x000000161c1e7219 */ /* 0x000fc40000001205 */
[----:B------:R-:W-:Y:S02]  /*09d0*/  LOP3.LUT R11, RZ, R4, RZ, 0x33, !PT ;  /* 0x00000004ff0b7212 */ /* 0x000fe400078e33ff */
[-C--:B------:R-:W-:Y:S01]  /*09e0*/  SHF.R.U32.HI R5, RZ, R22.reuse, R5 ;  /* 0x00000016ff057219 */ /* 0x080fe20000011605 */
[----:B------:R-:W0:Y:S01]  /*09f0*/  LDC R17, c[0x0][0x638] ;  /* 0x00018e00ff117b82 */ /* 0x000e220000000800 */
[----:B------:R-:W-:Y:S01]  /*0a00*/  SHF.L.U32 R10, R7, R22, RZ ;  /* 0x00000016070a7219 */ /* 0x000fe200000006ff */
[----:B------:R-:W-:-:S06]  /*0a10*/  IMAD.MOV.U32 R4, RZ, RZ, R30 ;  /* 0x000000ffff047224 */ /* 0x000fcc00078e001e */
[----:B------:R-:W0:Y:S01]  /*0a20*/  LDC R21, c[0x0][0x610] ;  /* 0x00018400ff157b82 */ /* 0x000e220000000800 */
[----:B---34-:R-:W-:Y:S05]  /*0a30*/  @!P0 BRA `(.L_x_6) ;  /* 0x0000000000288947 */ /* 0x018fea0003800000 */
[----:B------:R-:W3:Y:S02]  /*0a40*/  LDC R9, c[0x0][0x64c] ;  /* 0x00019300ff097b82 */ /* 0x000ee40000000800 */
[----:B---3--:R-:W-:-:S05]  /*0a50*/  IADD3 R9, P0, R30, R9, RZ ;  /* 0x000000091e097210 */ /* 0x008fca0007f1e0ff */
        /* <DEDUP_REMOVED lines=8> */
.L_x_6:
[----:B-1----:R-:W-:Y:S01]  /*0ae0*/  SHF.R.U64 R4, R4, R15, R5 ;  /* 0x0000000f04047219 */ /* 0x002fe20000001205 */
[----:B--2---:R-:W-:Y:S01]  /*0af0*/  VIADD R5, R24, 0xffffffff ;  /* 0xffffffff18057836 */ /* 0x004fe20000000000 */
[----:B------:R-:W-:Y:S01]  /*0b00*/  LOP3.LUT R11, R28, R11, RZ, 0xc0, !PT ;  /* 0x0000000b1c0b7212 */ /* 0x000fe200078ec0ff */
[----:B------:R-:W-:Y:S02]  /*0b10*/  IMAD.MOV R12, RZ, RZ, -R12 ;  /* 0x000000ffff0c7224 */ /* 0x000fe400078e0a0c */
[----:B------:R-:W-:Y:S01]  /*0b20*/  IMAD.MOV R6, RZ, RZ, -R4 ;  /* 0x000000ffff067224 */ /* 0x000fe200078e0a04 */
[----:B------:R-:W-:Y:S01]  /*0b30*/  LOP3.LUT R5, R20, R5, RZ, 0xc0, !PT ;  /* 0x0000000514057212 */ /* 0x000fe200078ec0ff */
[----:B------:R-:W-:Y:S02]  /*0b40*/  @P3 IMAD R0, R14, R12, R3 ;  /* 0x0000000c0e003224 */ /* 0x000fe400078e0203 */
[----:B------:R-:W-:Y:S02]  /*0b50*/  IMAD R11, R10, R4, R11 ;  /* 0x000000040a0b7224 */ /* 0x000fe400078e020b */
[----:B0-----:R-:W-:-:S02]  /*0b60*/  IMAD R3, R6, R17, R30 ;  /* 0x0000001106037224 */ /* 0x001fc400078e021e */
[----:B------:R-:W-:Y:S02]  /*0b70*/  IMAD R22, R11, R21, R0 ;  /* 0x000000150b167224 */ /* 0x000fe400078e0200 */
[----:B------:R-:W-:Y:S02]  /*0b80*/  IMAD R3, R3, R24, R5 ;  /* 0x0000001803037224 */ /* 0x000fe400078e0205 */
[----:B------:R-:W-:Y:S02]  /*0b90*/  IMAD.MOV.U32 R0, RZ, RZ, 0x1 ;  /* 0x00000001ff007424 */ /* 0x000fe400078e00ff */
[----:B------:R-:W-:Y:S01]  /*0ba0*/  IMAD.MOV.U32 R17, RZ, RZ, R25 ;  /* 0x000000ffff117224 */ /* 0x000fe200078e0019 */
[----:B------:R-:W-:Y:S02]  /*0bb0*/  SEL R23, R3, R22, !P3 ;  /* 0x0000001603177207 */ /* 0x000fe40005800000 */
[----:B------:R-:W-:-:S07]  /*0bc0*/  SEL R22, R22, R3, !P3 ;  /* 0x0000000316167207 */ /* 0x000fce0005800000 */
.L_x_4:
[----:B------:R-:W-:-:S08]  /*0bd0*/  NOP ;  /* 0x0000000000007918 */ /* 0x000fd00000000000 */
[----:B------:R-:W0:Y:S02]  /*0be0*/  USETMAXREG.TRY_ALLOC.CTAPOOL UP0, 0xe8 ;  /* 0x000000e8000079c8 */ /* 0x000e240008000600 */
[----:B0-----:R-:W-:-:S13]  /*0bf0*/  PLOP3.LUT P0, PT, PT, PT, UP0, 0x80, 0x0 ;  /* 0x000000000000781c */ /* 0x001fda0003f0f008 */
[----:B------:R-:W-:Y:S05]  /*0c00*/  @!P0 BRA `(.L_x_4) ;  /* 0xfffffffc00f08947 */ /* 0x000fea000383ffff */
[----:B------:R-:W-:Y:S01]  /*0c10*/  ULDC.64 UR4, c[0x0][0x598] ;  /* 0x0001660000047ab9 */ /* 0x000fe20000000a00 */
[----:B------:R-:W-:Y:S01]  /*0c20*/  ULDC.64 UR40, c[0x0][0x208] ;  /* 0x0000820000287ab9 */ /* 0x000fe20000000a00 */
[----:B------:R-:W-:-:S04]  /*0c30*/  ISETP.NE.U32.AND P0, PT, RZ, UR4, PT ;  /* 0x00000004ff007c0c */ /* 0x000fc8000bf05070 */
[----:B------:R-:W-:-:S13]  /*0c40*/  ISETP.NE.AND.EX P0, PT, RZ, UR5, PT, P0 ;  /* 0x00000005ff007c0c */ /* 0x000fda000bf05300 */
[----:B------:R-:W-:Y:S05]  /*0c50*/  @!P0 BRA `(.L_x_7) ;  /* 0x00000000001c8947 */ /* 0x000fea0003800000 */
[----:B------:R-:W0:Y:S02]  /*0c60*/  LDC.64 R4, c[0x0][0x598] ;  /* 0x00016600ff047b82 */ /* 0x000e240000000a00 */
[----:B0-----:R-:W2:Y:S02]  /*0c70*/  LDG.E.64 R4, desc[UR40][R4.64] ;  /* 0x0000002804047981 */ /* 0x001ea4000c1e1b00 */
[----:B--2---:R-:W-:-:S04]  /*0c80*/  ISETP.NE.U32.AND P0, PT, R4, RZ, PT ;  /* 0x000000ff0400720c */ /* 0x004fc80003f05070 */
[----:B------:R-:W-:-:S13]  /*0c90*/  ISETP.NE.AND.EX P0, PT, R5, RZ, PT, P0 ;  /* 0x000000ff0500720c */ /* 0x000fda0003f05300 */
[----:B------:R-:W-:Y:S05]  /*0ca0*/  @!P0 BRA `(.L_x_7) ;  /* 0x0000000000088947 */ /* 0x000fea0003800000 */
[----:B------:R0:W5:Y:S01]  /*0cb0*/  LD.E R185, desc[UR40][R4.64] ;  /* 0x0000002804b97980 */ /* 0x000162000c101900 */
[----:B------:R-:W-:Y:S05]  /*0cc0*/  BRA `(.L_x_8) ;  /* 0x0000000000247947 */ /* 0x000fea0003800000 */
.L_x_7:
[----:B------:R-:W-:Y:S02]  /*0cd0*/  ULDC.64 UR4, c[0x0][0x588] ;  /* 0x0001620000047ab9 */ /* 0x000fe40000000a00 */
[----:B------:R-:W-:-:S04]  /*0ce0*/  ISETP.NE.U32.AND P0, PT, RZ, UR4, PT ;  /* 0x00000004ff007c0c */ /* 0x000fc8000bf05070 */
[----:B------:R-:W-:-:S13]  /*0cf0*/  ISETP.NE.AND.EX P0, PT, RZ, UR5, PT, P0 ;  /* 0x00000005ff007c0c */ /* 0x000fda000bf05300 */
[----:B------:R-:W-:Y:S05]  /*0d00*/  @!P0 BRA `(.L_x_9) ;  /* 0x00000000000c8947 */ /* 0x000fea0003800000 */
[----:B------:R-:W0:Y:S02]  /*0d10*/  LDC.64 R4, c[0x0][0x588] ;  /* 0x00016200ff047b82 */ /* 0x000e240000000a00 */
[----:B0-----:R1:W5:Y:S01]  /*0d20*/  LDG.E R185, desc[UR40][R4.64] ;  /* 0x0000002804b97981 */ /* 0x001362000c1e1900 */
[----:B------:R-:W-:Y:S05]  /*0d30*/  BRA `(.L_x_8) ;  /* 0x0000000000087947 */ /* 0x000fea0003800000 */
.L_x_9:
[----:B------:R-:W-:Y:S02]  /*0d40*/  ULDC UR4, c[0x0][0x580] ;  /* 0x0001600000047ab9 */ /* 0x000fe40000000800 */
[----:B------:R-:W-:-:S07]  /*0d50*/  IMAD.U32 R185, RZ, RZ, UR4 ;  /* 0x00000004ffb97e24 */ /* 0x000fce000f8e00ff */
.L_x_8:
[----:B------:R-:W-:Y:S02]  /*0d60*/  ULDC.64 UR4, c[0x0][0x5a0] ;  /* 0x0001680000047ab9 */ /* 0x000fe40000000a00 */
[----:B------:R-:W-:-:S04]  /*0d70*/  ISETP.NE.U32.AND P0, PT, RZ, UR4, PT ;  /* 0x00000004ff007c0c */ /* 0x000fc8000bf05070 */
[----:B------:R-:W-:-:S13]  /*0d80*/  ISETP.NE.AND.EX P0, PT, RZ, UR5, PT, P0 ;  /* 0x00000005ff007c0c */ /* 0x000fda000bf05300 */
[----:B------:R-:W-:Y:S05]  /*0d90*/  @!P0 BRA `(.L_x_10) ;  /* 0x00000000001c8947 */ /* 0x000fea0003800000 */
[----:B01----:R-:W0:Y:S02]  /*0da0*/  LDC.64 R4, c[0x0][0x5a0] ;  /* 0x00016800ff047b82 */ /* 0x003e240000000a00 */
[----:B0-----:R-:W2:Y:S02]  /*0db0*/  LDG.E.64 R4, desc[UR40][R4.64] ;  /* 0x0000002804047981 */ /* 0x001ea4000c1e1b00 */
[----:B--2---:R-:W-:-:S04]  /*0dc0*/  ISETP.NE.U32.AND P0, PT, R4, RZ, PT ;  /* 0x000000ff0400720c */ /* 0x004fc80003f05070 */
[----:B------:R-:W-:-:S13]  /*0dd0*/  ISETP.NE.AND.EX P0, PT, R5, RZ, PT, P0 ;  /* 0x000000ff0500720c */ /* 0x000fda0003f05300 */
[----:B------:R-:W-:Y:S05]  /*0de0*/  @!P0 BRA `(.L_x_10) ;  /* 0x0000000000088947 */ /* 0x000fea0003800000 */
[----:B------:R0:W5:Y:S01]  /*0df0*/  LD.E R184, desc[UR40][R4.64] ;  /* 0x0000002804b87980 */ /* 0x000162000c101900 */
[----:B------:R-:W-:Y:S05]  /*0e00*/  BRA `(.L_x_11) ;  /* 0x0000000000247947 */ /* 0x000fea0003800000 */
.L_x_10:
[----:B------:R-:W-:Y:S02]  /*0e10*/  ULDC.64 UR4, c[0x0][0x590] ;  /* 0x0001640000047ab9 */ /* 0x000fe40000000a00 */
[----:B------:R-:W-:-:S04]  /*0e20*/  ISETP.NE.U32.AND P0, PT, RZ, UR4, PT ;  /* 0x00000004ff007c0c */ /* 0x000fc8000bf05070 */
[----:B------:R-:W-:-:S13]  /*0e30*/  ISETP.NE.AND.EX P0, PT, RZ, UR5, PT, P0 ;  /* 0x00000005ff007c0c */ /* 0x000fda000bf05300 */
[----:B------:R-:W-:Y:S05]  /*0e40*/  @!P0 BRA `(.L_x_12) ;  /* 0x00000000000c8947 */ /* 0x000fea0003800000 */
[----:B01----:R-:W0:Y:S02]  /*0e50*/  LDC.64 R4, c[0x0][0x590] ;  /* 0x00016400ff047b82 */ /* 0x003e240000000a00 */
[----:B0-----:R1:W5:Y:S01]  /*0e60*/  LDG.E R184, desc[UR40][R4.64] ;  /* 0x0000002804b87981 */ /* 0x001362000c1e1900 */
[----:B------:R-:W-:Y:S05]  /*0e70*/  BRA `(.L_x_11) ;  /* 0x0000000000087947 */ /* 0x000fea0003800000 */
.L_x_12:
[----:B------:R-:W-:Y:S02]  /*0e80*/  ULDC UR4, c[0x0][0x584] ;  /* 0x0001610000047ab9 */ /* 0x000fe40000000800 */
[----:B------:R-:W-:-:S07]  /*0e90*/  IMAD.U32 R184, RZ, RZ, UR4 ;  /* 0x00000004ffb87e24 */ /* 0x000fce000f8e00ff */
.L_x_11:
[----:B------:R-:W-:-:S13]  /*0ea0*/  LOP3.LUT P0, RZ, R0, 0xff, RZ, 0xc0, !PT ;  /* 0x000000ff00ff7812 */ /* 0x000fda000780c0ff */
[----:B------:R-:W-:Y:S05]  /*0eb0*/  @!P0 EXIT ;  /* 0x000000000000894d */ /* 0x000fea0003800000 */
[----:B------:R-:W-:Y:S01]  /*0ec0*/  ULDC UR4, c[0x0][0x28c] ;  /* 0x0000a30000047ab9 */ /* 0x000fe20000000800 */
[----:B------:R-:W-:Y:S01]  /*0ed0*/  LOP3.LUT R198, R16, 0x1, RZ, 0xfc, !PT ;  /* 0x0000000110c67812 */ /* 0x000fe200078efcff */
[----:B------:R-:W-:Y:S01]  /*0ee0*/  UIADD3 UR4, UR4, 0x7f, URZ ;  /* 0x0000007f04047890 */ /* 0x000fe2000fffe03f */
[----:B------:R-:W-:Y:S01]  /*0ef0*/  UMOV UR36, URZ ;  /* 0x0000003f00247c82 */ /* 0x000fe20008000000 */
[----:B------:R-:W-:Y:S02]  /*0f00*/  UMOV UR37, URZ ;  /* 0x0000003f00257c82 */ /* 0x000fe40008000000 */
[----:B------:R-:W-:-:S04]  /*0f10*/  USHF.R.S32.HI UR5, URZ, 0x1f, UR4 ;  /* 0x0000001f3f057899 */ /* 0x000fc80008011404 */
[----:B------:R-:W-:-:S04]  /*0f20*/  ULEA.HI UR5, UR5, UR4, URZ, 0x7 ;  /* 0x0000000405057291 */ /* 0x000fc8000f8f383f */
[----:B------:R-:W-:-:S12]  /*0f30*/  USHF.R.S32.HI UR38, URZ, 0x7, UR5 ;  /* 0x000000073f267899 */ /* 0x000fd80008011405 */
.L_x_348:
[----:B--2---:R-:W2:Y:S01]  /*0f40*/  S2R R0, SR_TID.X ;  /* 0x0000000000007919 */ /* 0x004ea20000002100 */
[----:B---3--:R-:W3:Y:S01]  /*0f50*/  S2UR UR7, SR_CgaCtaId ;  /* 0x00000000000779c3 */ /* 0x008ee20000008800 */
[----:B------:R-:W-:Y:S02]  /*0f60*/  UMOV UR6, 0x400 ;  /* 0x0000040000067882 */ /* 0x000fe40000000000 */
[----:B---3--:R-:W-:Y:S01]  /*0f70*/  ULEA UR42, UR7, UR6, 0x18 ;  /* 0x00000006072a7291 */ /* 0x008fe2000f8ec03f */
[----:B--2---:R-:W-:-:S04]  /*0f80*/  LOP3.LUT R0, R0, 0x80, RZ, 0xc0, !PT ;  /* 0x0000008000007812 */ /* 0x004fc800078ec0ff */
[----:B------:R-:W-:-:S06]  /*0f90*/  SHF.R.U32.HI R0, RZ, 0x7, R0 ;  /* 0x00000007ff007819 */ /* 0x000fcc0000011600 */
[----:B------:R-:W2:Y:S02]  /*0fa0*/  SHFL.IDX PT, R0, R0, RZ, 0x1f ;  /* 0x00001fff00007589 */ /* 0x000ea400000e0000 */
[----:B--2---:R-:W-:-:S13]  /*0fb0*/  R2UR UR4, R0 ;  /* 0x00000000000472ca */ /* 0x004fda00000e0000 */
[----:B------:R-:W-:-:S04]  /*0fc0*/  ULEA.HI UR5, UR4, UR4, URZ, 0x1 ;  /* 0x0000000404057291 */ /* 0x000fc8000f8f083f */
[----:B------:R-:W-:-:S04]  /*0fd0*/  ULOP3.LUT UR5, UR5, 0x7fffe, URZ, 0xc0, !UPT ;  /* 0x0007fffe05057892 */ /* 0x000fc8000f8ec03f */
[----:B------:R-:W-:-:S03]  /*0fe0*/  UIADD3 UR5, UR4, -UR5, URZ ;  /* 0x8000000504057290 */ /* 0x000fc6000fffe03f */
[----:B------:R-:W-:Y:S01]  /*0ff0*/  ULDC UR4, c[0x0][0x28c] ;  /* 0x0000a30000047ab9 */ /* 0x000fe20000000800 */
[----:B------:R-:W-:Y:S01]  /*1000*/  ULEA UR5, UR5, UR42, 0xd ;  /* 0x0000002a05057291 */ /* 0x000fe2000f8e683f */
[----:B------:R-:W-:-:S03]  /*1010*/  ISETP.LT.AND P0, PT, RZ, UR4, PT ;  /* 0x00000004ff007c0c */ /* 0x000fc6000bf01270 */
[----:B------:R-:W-:-:S04]  /*1020*/  UIADD3 UR5, UR5, 0x100, URZ ;  /* 0x0000010005057890 */ /* 0x000fc8000fffe03f */
[----:B------:R-:W-:-:S04]  /*1030*/  USHF.R.U32.HI UR5, URZ, 0x4, UR5 ;  /* 0x000000043f057899 */ /* 0x000fc80008011605 */
[----:B------:R-:W-:Y:S02]  /*1040*/  ULOP3.LUT UR39, UR5, 0x3fff, URZ, 0xc0, !UPT ;  /* 0x00003fff05277892 */ /* 0x000fe4000f8ec03f */
[----:B----45:R-:W-:Y:S10]  /*1050*/  @P0 BRA `(.L_x_13) ;  /* 0x0000000000400947 */ /* 0x030ff40003800000 */
[----:B------:R-:W-:Y:S01]  /*1060*/  MOV R0, 0x0 ;  /* 0x0000000000007802 */ /* 0x000fe20000000f00 */
[----:B------:R-:W-:Y:S01]  /*1070*/  ULDC.64 UR4, c[0x4][0x68] ;  /* 0x01001a0000047ab9 */ /* 0x000fe20000000a00 */
[----:B------:R-:W-:Y:S01]  /*1080*/  ULDC.64 UR6, c[0x4][0x8] ;  /* 0x0100020000067ab9 */ /* 0x000fe20000000a00 */
[----:B01----:R-:W-:Y:S01]  /*1090*/  IMAD.U32 R4, RZ, RZ, UR4 ;  /* 0x00000004ff047e24 */ /* 0x003fe2000f8e00ff */
[----:B------:R0:W1:Y:S01]  /*10a0*/  LDC.64 R14, c[0x4][R0] ;  /* 0x01000000000e7b82 */ /* 0x0000620000000a00 */
[----:B------:R-:W-:Y:S01]  /*10b0*/  IMAD.U32 R5, RZ, RZ, UR5 ;  /* 0x00000005ff057e24 */ /* 0x000fe2000f8e00ff */
[----:B------:R-:W-:Y:S01]  /*10c0*/  ULDC.64 UR4, c[0x4][0x70] ;  /* 0x01001c0000047ab9 */ /* 0x000fe20000000a00 */
[----:B------:R-:W-:Y:S02]  /*10d0*/  IMAD.U32 R10, RZ, RZ, UR6 ;  /* 0x00000006ff0a7e24 */ /* 0x000fe4000f8e00ff */
[----:B------:R-:W-:Y:S02]  /*10e0*/  IMAD.U32 R6, RZ, RZ, UR4 ;  /* 0x00000004ff067e24 */ /* 0x000fe4000f8e00ff */
[----:B------:R-:W-:-:S02]  /*10f0*/  IMAD.U32 R7, RZ, RZ, UR5 ;  /* 0x00000005ff077e24 */ /* 0x000fc4000f8e00ff */
[----:B------:R-:W-:Y:S02]  /*1100*/  IMAD.U32 R11, RZ, RZ, UR7 ;  /* 0x00000007ff0b7e24 */ /* 0x000fe4000f8e00ff */
[----:B------:R-:W-:Y:S02]  /*1110*/  IMAD.MOV.U32 R8, RZ, RZ, 0x1e1 ;  /* 0x000001e1ff087424 */ /* 0x000fe400078e00ff */
[----:B------:R-:W-:Y:S02]  /*1120*/  IMAD.MOV.U32 R12, RZ, RZ, 0x1 ;  /* 0x00000001ff0c7424 */ /* 0x000fe400078e00ff */
[----:B0-----:R-:W-:-:S07]  /*1130*/  IMAD.MOV.U32 R13, RZ, RZ, RZ ;  /* 0x000000ffff0d7224 */ /* 0x001fce00078e00ff */
[----:B------:R-:W-:-:S07]  /*1140*/  LEPC R20, `(.L_x_13) ;  /* 0x000000001014794e */ /* 0x000fce0000000000 */
[----:B-1---5:R-:W-:Y:S05]  /*1150*/  CALL.ABS.NOINC R14 ;  /* 0x000000000e007343 */ /* 0x022fea0003c00000 */
.L_x_13:
[----:B------:R-:W-:-:S13]  /*1160*/  ISETP.NE.AND P0, PT, R198, 0x3, PT ;  /* 0x00000003c600780c */ /* 0x000fda0003f05270 */
[----:B------:R-:W-:Y:S05]  /*1170*/  @!P0 BRA `(.L_x_14) ;  /* 0x0000000000048947 */ /* 0x000fea0003800000 */
[----:B------:R-:W-:Y:S01]  /*1180*/  BPT.TRAP 0x1 ;  /* 0x000000040000795c */ /* 0x000fe20000300000 */
.L_x_14:
[----:B------:R-:W-:Y:S02]  /*1190*/  IMAD.U32 R3, RZ, RZ, UR37 ;  /* 0x00000025ff037e24 */ /* 0x000fe4000f8e00ff */
[----:B------:R-:W-:-:S03]  /*11a0*/  IMAD.U32 R0, RZ, RZ, UR36 ;  /* 0x00000024ff007e24 */ /* 0x000fc6000f8e00ff */
[----:B------:R-:W-:Y:S02]  /*11b0*/  LEA R3, R3, UR42, 0x3 ;  /* 0x0000002a03037c11 */ /* 0x000fe4000f8e18ff */
[----:B------:R-:W-:-:S04]  /*11c0*/  SHF.L.U32 R0, R0, 0x1f, RZ ;  /* 0x0000001f00007819 */ /* 0x000fc800000006ff */
[----:B------:R2:W3:Y:S01]  /*11d0*/  SYNCS.PHASECHK.TRANS64.TRYWAIT P1, [R3+URZ], R0 ;  /* 0x00000000030075a7 */ /* 0x0004e2000802017f */
[----:B------:R-:W-:Y:S05]  /*11e0*/  @!P0 BRA `(.L_x_15) ;  /* 0x0000000000048947 */ /* 0x000fea0003800000 */
[----:B------:R-:W-:Y:S01]  /*11f0*/  BPT.TRAP 0x1 ;  /* 0x000000040000795c */ /* 0x000fe20000300000 */
.L_x_15:
[----:B---3--:R-:W-:Y:S05]  /*1200*/  @P1 BRA `(.L_x_16) ;  /* 0x0000000000081947 */ /* 0x008fea0003800000 */
[----:B------:R-:W3:Y:S02]  /*1210*/  SYNCS.PHASECHK.TRANS64.TRYWAIT P1, [R3+URZ], R0 ;  /* 0x00000000030075a7 */ /* 0x000ee4000802017f */
[----:B---3--:R-:W-:Y:S05]  /*1220*/  @!P1 BRA `(.L_x_17) ;  /* 0x000000fc00509947 */ /* 0x008fea0003800000 */
.L_x_16:
[----:B------:R-:W-:-:S04]  /*1230*/  UISETP.LT.AND UP0, UPT, UR38, 0x1, UPT ;  /* 0x000000012600788c */ /* 0x000fc8000bf01270 */
[----:B------:R-:W-:-:S06]  /*1240*/  USEL UR4, UR38, 0x1, UP0 ;  /* 0x0000000126047887 */ /* 0x000fcc0008000000 */
[----:B--23--:R-:W-:Y:S01]  /*1250*/  IMAD.U32 R0, RZ, RZ, UR4 ;  /* 0x00000004ff007e24 */ /* 0x00cfe2000f8e00ff */
[----:B------:R-:W-:Y:S05]  /*1260*/  WARPSYNC.ALL ;  /* 0x0000000000007948 */ /* 0x000fea0003800000 */
[----:B------:R-:W-:-:S04]  /*1270*/  IADD3 R0, -R0, UR38, RZ ;  /* 0x0000002600007c10 */ /* 0x000fc8000fffe1ff */
[----:B------:R-:W-:Y:S01]  /*1280*/  ISETP.GE.AND P1, PT, R0, 0x1, PT ;  /* 0x000000010000780c */ /* 0x000fe20003f26270 */
[----:B------:R-:W-:Y:S01]  /*1290*/  UIADD3 UR4, UR42, 0x18100, URZ ;  /* 0x000181002a047890 */ /* 0x000fe2000fffe03f */
[----:B------:R-:W-:Y:S01]  /*12a0*/  WARPGROUP.ARRIVE ;  /* 0x00000000000079c5 */ /* 0x000fe20000000000 */
[----:B------:R-:W-:Y:S01]  /*12b0*/  UMOV UR9, 0x40000040 ;  /* 0x4000004000097882 */ /* 0x000fe20000000000 */
[----:B------:R-:W-:Y:S01]  /*12c0*/  UMOV UR11, 0x40000040 ;  /* 0x40000040000b7882 */ /* 0x000fe20000000000 */
[----:B------:R-:W-:Y:S02]  /*12d0*/  USHF.R.U32.HI UR5, URZ, 0x4, UR4 ;  /* 0x000000043f057899 */ /* 0x000fe40008011604 */
[----:B------:R-:W-:Y:S02]  /*12e0*/  ULOP3.LUT UR4, UR39, 0x10000, URZ, 0xfc, !UPT ;  /* 0x0001000027047892 */ /* 0x000fe4000f8efc3f */
[----:B------:R-:W-:Y:S02]  /*12f0*/  ULOP3.LUT UR5, UR5, 0x3fff, URZ, 0xc0, !UPT ;  /* 0x00003fff05057892 */ /* 0x000fe4000f8ec03f */
[----:B------:R-:W-:-:S02]  /*1300*/  UIMAD UR8, UR37, 0xc00, UR4 ;  /* 0x00000c00250878a4 */ /* 0x000fc4000f8e0204 */
[----:B------:R-:W-:Y:S01]  /*1310*/  ULOP3.LUT UR5, UR5, 0x10000, URZ, 0xfc, !UPT ;  /* 0x0001000005057892 */ /* 0x000fe2000f8efc3f */
[----:B------:R-:W-:Y:S01]  /*1320*/  UMOV UR13, UR9 ;  /* 0x00000009000d7c82 */ /* 0x000fe20008000000 */
[----:B------:R-:W-:Y:S02]  /*1330*/  UMOV UR15, 0x40000040 ;  /* 0x40000040000f7882 */ /* 0x000fe40000000000 */
[----:B------:R-:W-:Y:S01]  /*1340*/  UIMAD UR6, UR37, 0xa00, UR5 ;  /* 0x00000a00250678a4 */ /* 0x000fe2000f8e0205 */
[----:B------:R-:W-:Y:S01]  /*1350*/  UMOV UR12, UR8 ;  /* 0x00000008000c7c82 */ /* 0x000fe20008000000 */
[----:B------:R-:W-:Y:S02]  /*1360*/  UMOV UR16, UR8 ;  /* 0x0000000800107c82 */ /* 0x000fe40008000000 */
[----:B------:R-:W-:Y:S02]  /*1370*/  UIADD3 UR14, UR6, 0x100, URZ ;  /* 0x00000100060e7890 */ /* 0x000fe4000fffe03f */
[----:B------:R-:W-:-:S02]  /*1380*/  UIADD3 UR18, UR6, 0x200, URZ ;  /* 0x0000020006127890 */ /* 0x000fc4000fffe03f */
[----:B------:R-:W-:Y:S01]  /*1390*/  UMOV UR10, UR6 ;  /* 0x00000006000a7c82 */ /* 0x000fe20008000000 */
[----:B------:R-:W-:Y:S01]  /*13a0*/  UMOV UR17, UR9 ;  /* 0x0000000900117c82 */ /* 0x000fe20008000000 */
[----:B------:R-:W-:Y:S01]  /*13b0*/  HGMMA.64x32x16.F32.BF16 R168, gdesc[UR8], RZ, !UPT, gsb0 ;  /* 0x0060000008a879f0 */ /* 0x000fe2000c0018ff */
[----:B------:R-:W-:Y:S01]  /*13c0*/  UMOV UR19, 0x40000040 ;  /* 0x4000004000137882 */ /* 0x000fe20000000000 */
[----:B------:R-:W-:Y:S01]  /*13d0*/  UIADD3 UR22, UR6, 0x300, URZ ;  /* 0x0000030006167890 */ /* 0x000fe2000fffe03f */
[----:B------:R-:W-:Y:S01]  /*13e0*/  UMOV UR20, UR8 ;  /* 0x0000000800147c82 */ /* 0x000fe20008000000 */
[----:B------:R-:W-:Y:S01]  /*13f0*/  UMOV UR21, UR9 ;  /* 0x0000000900157c82 */ /* 0x000fe20008000000 */
[----:B------:R-:W-:Y:S01]  /*1400*/  UMOV UR23, 0x40000040 ;  /* 0x4000004000177882 */ /* 0x000fe20000000000 */
[----:B------:R-:W-:Y:S01]  /*1410*/  UIADD3 UR26, UR6, 0x400, URZ ;  /* 0x00000400061a7890 */ /* 0x000fe2000fffe03f */
[----:B------:R-:W-:Y:S01]  /*1420*/  UMOV UR24, UR8 ;  /* 0x0000000800187c82 */ /* 0x000fe20008000000 */
[----:B------:R-:W-:Y:S01]  /*1430*/  UMOV UR25, UR9 ;  /* 0x0000000900197c82 */ /* 0x000fe20008000000 */
[----:B------:R-:W-:Y:S01]  /*1440*/  UMOV UR27, 0x40000040 ;  /* 0x40000040001b7882 */ /* 0x000fe20000000000 */
[----:B------:R-:W-:-:S02]  /*1450*/  UIADD3 UR7, UR8, 0x400, URZ ;  /* 0x0000040008077890 */ /* 0x000fc4000fffe03f */
[----:B------:R-:W-:Y:S01]  /*1460*/  UIADD3 UR30, UR6, 0x402, URZ ;  /* 0x00000402061e7890 */ /* 0x000fe2000fffe03f */
[----:B------:R-:W-:Y:S01]  /*1470*/  UMOV UR31, 0x40000040 ;  /* 0x40000040001f7882 */ /* 0x000fe20000000000 */
[----:B------:R-:W-:Y:S02]  /*1480*/  WARPGROUP.DEPBAR.LE gsb0, 0x0 ;  /* 0x00008000000079c5 */ /* 0x000fe40000010000 */
[----:B------:R-:W-:-:S06]  /*1490*/  WARPGROUP.ARRIVE ;  /* 0x00000000000079c5 */ /* 0x000fcc0000000000 */
[----:B------:R-:W-:Y:S03]  /*14a0*/  HGMMA.64x32x16.F32.BF16 R136, gdesc[UR12], RZ, !UPT, gsb0 ;  /* 0x006000000c8879f0 */ /* 0x000fe6000c0018ff */
        /* <DEDUP_REMOVED lines=8> */
[----:B------:R-:W-:Y:S01]  /*1530*/  HGMMA.64x32x16.F32.BF16 R40, gdesc[UR24], RZ, !UPT, gsb0 ;  /* 0x00600000182879f0 */ /* 0x000fe2000c0018ff */
[----:B------:R-:W-:Y:S01]  /*1540*/  UMOV UR24, UR7 ;  /* 0x0000000700187c82 */ /* 0x000fe20008000000 */
[----:B------:R-:W-:Y:S01]  /*1550*/  UMOV UR25, 0x40000040 ;  /* 0x4000004000197882 */ /* 0x000fe20000000000 */
[----:B------:R-:W-:Y:S01]  /*1560*/  UMOV UR20, UR24 ;  /* 0x0000001800147c82 */ /* 0x000fe20008000000 */
[----:B------:R-:W-:Y:S01]  /*1570*/  UMOV UR21, UR25 ;  /* 0x0000001900157c82 */ /* 0x000fe20008000000 */
[----:B------:R-:W-:Y:S01]  /*1580*/  UMOV UR16, UR24 ;  /* 0x0000001800107c82 */ /* 0x000fe20008000000 */
[----:B------:R-:W-:Y:S01]  /*1590*/  UMOV UR17, UR25 ;  /* 0x0000001900117c82 */ /* 0x000fe20008000000 */
[----:B------:R-:W-:Y:S01]  /*15a0*/  UMOV UR12, UR24 ;  /* 0x00000018000c7c82 */ /* 0x000fe20008000000 */
[----:B------:R-:W-:Y:S01]  /*15b0*/  UMOV UR13, UR25 ;  /* 0x00000019000d7c82 */ /* 0x000fe20008000000 */
[----:B------:R-:W-:Y:S01]  /*15c0*/  UIADD3 UR7, UR8, 0x402, URZ ;  /* 0x0000040208077890 */ /* 0x000fe2000fffe03f */
[----:B------:R-:W-:-:S02]  /*15d0*/  WARPGROUP.DEPBAR.LE gsb0, 0x0 ;  /* 0x00008000000079c5 */ /* 0x000fc40000010000 */
[----:B------:R-:W-:-:S06]  /*15e0*/  WARPGROUP.ARRIVE ;  /* 0x00000000000079c5 */ /* 0x000fcc0000000000 */
[----:B------:R-:W-:Y:S01]  /*15f0*/  HGMMA.64x32x16.F32.BF16 R24, gdesc[UR24], RZ, !UPT, gsb0 ;  /* 0x00600000181879f0 */ /* 0x000fe2000c0018ff */
[----:B------:R-:W-:Y:S01]  /*1600*/  UMOV UR26, UR10 ;  /* 0x0000000a001a7c82 */ /* 0x000fe20008000000 */
[----:B------:R-:W-:Y:S01]  /*1610*/  UMOV UR27, UR11 ;  /* 0x0000000b001b7c82 */ /* 0x000fe20008000000 */
[----:B------:R-:W-:Y:S01]  /*1620*/  UIADD3 UR10, UR6, 0x806, URZ ;  /* 0x00000806060a7890 */ /* 0x000fe2000fffe03f */
[----:B------:R-:W-:Y:S01]  /*1630*/  UMOV UR11, 0x40000040 ;  /* 0x40000040000b7882 */ /* 0x000fe20000000000 */
[----:B------:R-:W-:Y:S02]  /*1640*/  WARPGROUP.DEPBAR.LE gsb0, 0x0 ;  /* 0x00008000000079c5 */ /* 0x000fe40000010000 */
[----:B------:R-:W-:-:S06]  /*1650*/  WARPGROUP.ARRIVE ;  /* 0x00000000000079c5 */ /* 0x000fcc0000000000 */
[----:B------:R-:W-:Y:S01]  /*1660*/  HGMMA.64x32x16.F32.BF16 R56, gdesc[UR20], RZ, !UPT, gsb0 ;  /* 0x00600000143879f0 */ /* 0x000fe2000c0018ff */
        /* <DEDUP_REMOVED lines=10> */
[----:B------:R-:W-:Y:S02]  /*1710*/  UIADD3 UR12, UR8, 0x2, URZ ;  /* 0x00000002080c7890 */ /* 0x000fe4000fffe03f */
[----:B------:R-:W-:Y:S01]  /*1720*/  UIADD3 UR14, UR6, 0x2, URZ ;  /* 0x00000002060e7890 */ /* 0x000fe2000fffe03f */
[----:B------:R-:W-:Y:S01]  /*1730*/  UMOV UR13, 0x40000040 ;  /* 0x40000040000d7882 */ /* 0x000fe20000000000 */
[----:B------:R-:W-:Y:S01]  /*1740*/  UMOV UR15, 0x40000040 ;  /* 0x40000040000f7882 */ /* 0x000fe20000000000 */
[----:B------:R-:W-:Y:S02]  /*1750*/  UMOV UR17, UR13 ;  /* 0x0000000d00117c82 */ /* 0x000fe40008000000 */
[----:B------:R-:W-:Y:S01]  /*1760*/  UMOV UR16, UR12 ;  /* 0x0000000c00107c82 */ /* 0x000fe20008000000 */
[----:B------:R-:W-:Y:S01]  /*1770*/  UMOV UR20, UR12 ;  /* 0x0000000c00147c82 */ /* 0x000fe20008000000 */
[----:B------:R-:W-:Y:S01]  /*1780*/  UMOV UR21, UR13 ;  /* 0x0000000d00157c82 */ /* 0x000fe20008000000 */
[----:B------:R-:W-:Y:S01]  /*1790*/  UMOV UR28, UR12 ;  /* 0x0000000c001c7c82 */ /* 0x000fe20008000000 */
[----:B------:R-:W-:Y:S01]  /*17a0*/  UMOV UR29, UR13 ;  /* 0x0000000d001d7c82 */ /* 0x000fe20008000000 */
[----:B------:R-:W-:-:S02]  /*17b0*/  WARPGROUP.DEPBAR.LE gsb0, 0x0 ;  /* 0x00008000000079c5 */ /* 0x000fc40000010000 */
[----:B------:R-:W-:-:S06]  /*17c0*/  WARPGROUP.ARRIVE ;  /* 0x00000000000079c5 */ /* 0x000fcc0000000000 */
[----:B------:R-:W-:Y:S01]  /*17d0*/  HGMMA.64x32x16.F32.BF16 R152, gdesc[UR24], RZ, !UPT, gsb0 ;  /* 0x00600000189879f0 */ /* 0x000fe2000c0018ff */
[----:B------:R-:W-:Y:S01]  /*17e0*/  UIADD3 UR26, UR6, 0x302, URZ ;  /* 0x00000302061a7890 */ /* 0x000fe2000fffe03f */
[----:B------:R-:W-:Y:S01]  /*17f0*/  UMOV UR24, UR12 ;  /* 0x0000000c00187c82 */ /* 0x000fe20008000000 */
[----:B------:R-:W-:Y:S01]  /*1800*/  UMOV UR25, UR13 ;  /* 0x0000000d00197c82 */ /* 0x000fe20008000000 */
[----:B------:R-:W-:Y:S01]  /*1810*/  UMOV UR27, 0x40000040 ;  /* 0x40000040001b7882 */ /* 0x000fe20000000000 */
[----:B------:R-:W-:Y:S02]  /*1820*/  WARPGROUP.DEPBAR.LE gsb0, 0x0 ;  /* 0x00008000000079c5 */ /* 0x000fe40000010000 */
[----:B------:R-:W-:-:S06]  /*1830*/  WARPGROUP.ARRIVE ;  /* 0x00000000000079c5 */ /* 0x000fcc0000000000 */
[----:B------:R-:W-:Y:S03]  /*1840*/  HGMMA.64x32x16.F32.BF16 R168, gdesc[UR12], R168, gsb0 ;  /* 0x006000000ca879f0 */ /* 0x000fe600080018a8 */
        /* <DEDUP_REMOVED lines=11> */
[----:B------:R-:W-:Y:S01]  /*1900*/  HGMMA.64x32x16.F32.BF16 R40, gdesc[UR28], R40, gsb0 ;  /* 0x006000001c2879f0 */ /* 0x000fe20008001828 */
        /* <DEDUP_REMOVED lines=13> */
[----:B------:R-:W-:Y:S01]  /*19e0*/  HGMMA.64x32x16.F32.BF16 R24, gdesc[UR28], R24, gsb0 ;  /* 0x006000001c1879f0 */ /* 0x000fe20008001818 */
[----:B------:R-:W-:Y:S01]  /*19f0*/  UIADD3 UR30, UR6, 0x404, URZ ;  /* 0x00000404061e7890 */ /* 0x000fe2000fffe03f */
[----:B------:R-:W-:Y:S01]  /*1a00*/  UMOV UR31, 0x40000040 ;  /* 0x40000040001f7882 */ /* 0x000fe20000000000 */
[----:B------:R-:W-:Y:S02]  /*1a10*/  WARPGROUP.DEPBAR.LE gsb0, 0x0 ;  /* 0x00008000000079c5 */ /* 0x000fe40000010000 */
        /* <DEDUP_REMOVED lines=27> */
[----:B------:R-:W-:Y:S01]  /*1bd0*/  UMOV UR28, UR12 ;  /* 0x0000000c001c7c82 */ /* 0x000fe20008000000 */
[----:B------:R-:W-:Y:S01]  /*1be0*/  UMOV UR29, UR13 ;  /* 0x0000000d001d7c82 */ /* 0x000fe20008000000 */
[----:B------:R-:W-:-:S02]  /*1bf0*/  WARPGROUP.DEPBAR.LE gsb0, 0x0 ;  /* 0x00008000000079c5 */ /* 0x000fc40000010000 */
        /* <DEDUP_REMOVED lines=297> */
[----:B------:R-:W-:Y:S01]  /*2e90*/  UIADD3 UR6, UR8, 0xa06, URZ ;  /* 0x00000a0608067890 */ /* 0x000fe2000fffe03f */
[----:B------:R-:W-:-:S02]  /*2ea0*/  UMOV UR9, UR13 ;  /* 0x0000000d00097c82 */ /* 0x000fc40008000000 */
[----:B------:R-:W-:Y:S01]  /*2eb0*/  UMOV UR8, UR12 ;  /* 0x0000000c00087c82 */ /* 0x000fe20008000000 */
[----:B------:R-:W-:Y:S01]  /*2ec0*/  UMOV UR24, UR12 ;  /* 0x0000000c00187c82 */ /* 0x000fe20008000000 */
[----:B------:R-:W-:Y:S01]  /*2ed0*/  UMOV UR25, UR13 ;  /* 0x0000000d00197c82 */ /* 0x000fe20008000000 */
        /* <DEDUP_REMOVED lines=41> */
[----:B------:R-:W-:Y:S05]  /*3170*/  @!P1 BRA `(.L_x_18) ;  /* 0x0000002000449947 */ /* 0x000fea0003800000 */
[----:B------:R-:W-:-:S04]  /*3180*/  UIADD3 UR32, UR37, 0x1, URZ ;  /* 0x0000000125207890 */ /* 0x000fc8000fffe03f */
[----:B------:R-:W-:-:S04]  /*3190*/  UISETP.NE.AND UP0, UPT, UR32, 0x2, UPT ;  /* 0x000000022000788c */ /* 0x000fc8000bf05270 */
[----:B------:R-:W-:Y:S02]  /*31a0*/  USEL UR6, URZ, 0x1, UP0 ;  /* 0x000000013f067887 */ /* 0x000fe40008000000 */
[----:B------:R-:W-:Y:S02]  /*31b0*/  USEL UR32, UR32, URZ, UP0 ;  /* 0x0000003f20207287 */ /* 0x000fe40008000000 */
[----:B------:R-:W-:-:S06]  /*31c0*/  ULOP3.LUT UR6, UR36, UR6, URZ, 0x3c, !UPT ;  /* 0x0000000624067292 */ /* 0x000fcc000f8e3c3f */
[----:B01----:R-:W-:Y:S01]  /*31d0*/  IMAD.U32 R5, RZ, RZ, UR6 ;  /* 0x00000006ff057e24 */ /* 0x003fe2000f8e00ff */
[----:B------:R-:W-:-:S06]  /*31e0*/  UMOV UR6, UR37 ;  /* 0x0000002500067c82 */ /* 0x000fcc0008000000 */
.L_x_25:
[----:B01----:R-:W-:Y:S05]  /*31f0*/  @!P0 BRA `(.L_x_19) ;  /* 0x0000000000048947 */ /* 0x003fea0003800000 */
[----:B------:R-:W-:Y:S01]  /*3200*/  BPT.TRAP 0x1 ;  /* 0x000000040000795c */ /* 0x000fe20000300000 */
.L_x_19:
[----:B------:R-:W0:Y:S01]  /*3210*/  S2UR UR8, SR_CgaCtaId ;  /* 0x00000000000879c3 */ /* 0x000e220000008800 */
[----:B------:R-:W-:Y:S01]  /*3220*/  UMOV UR7, 0x400 ;  /* 0x0000040000077882 */ /* 0x000fe20000000000 */
[----:B------:R-:W-:Y:S01]  /*3230*/  SHF.L.U32 R3, R5, 0x1f, RZ ;  /* 0x0000001f05037819 */ /* 0x000fe200000006ff */
[----:B0-----:R-:W-:-:S04]  /*3240*/  ULEA UR7, UR8, UR7, 0x18 ;  /* 0x0000000708077291 */ /* 0x001fc8000f8ec03f */
[----:B------:R-:W-:-:S09]  /*3250*/  ULEA UR8, UR32, UR7, 0x3 ;  /* 0x0000000720087291 */ /* 0x000fd2000f8e183f */
[----:B------:R0:W1:Y:S01]  /*3260*/  SYNCS.PHASECHK.TRANS64.TRYWAIT P1, [UR8], R3 ;  /* 0x00000003ff0075a7 */ /* 0x0000620008020148 */
[----:B------:R-:W-:Y:S05]  /*3270*/  @!P0 BRA `(.L_x_20) ;  /* 0x0000000000048947 */ /* 0x000fea0003800000 */
[----:B------:R-:W-:Y:S01]  /*3280*/  BPT.TRAP 0x1 ;  /* 0x000000040000795c */ /* 0x000fe20000300000 */
.L_x_20:
[----:B-1----:R-:W-:Y:S05]  /*3290*/  @P1 BRA `(.L_x_21) ;  /* 0x0000000000081947 */ /* 0x002fea0003800000 */
[----:B------:R-:W1:Y:S02]  /*32a0*/  SYNCS.PHASECHK.TRANS64.TRYWAIT P1, [UR8], R3 ;  /* 0x00000003ff0075a7 */ /* 0x000e640008020148 */
[----:B-1----:R-:W-:Y:S05]  /*32b0*/  @!P1 BRA `(.L_x_22) ;  /* 0x000000dc00409947 */ /* 0x002fea0003800000 */
.L_x_21:
[----:B------:R-:W-:Y:S01]  /*32c0*/  UIMAD UR8, UR32, 0xc00, UR4 ;  /* 0x00000c00200878a4 */ /* 0x000fe2000f8e0204 */
[----:B------:R-:W-:Y:S01]  /*32d0*/  WARPGROUP.ARRIVE ;  /* 0x00000000000079c5 */ /* 0x000fe20000000000 */
[----:B------:R-:W-:Y:S01]  /*32e0*/  UIMAD UR10, UR32, 0xa00, UR5 ;  /* 0x00000a00200a78a4 */ /* 0x000fe2000f8e0205 */
[----:B------:R-:W-:Y:S01]  /*32f0*/  UMOV UR9, 0x40000040 ;  /* 0x4000004000097882 */ /* 0x000fe20000000000 */
[----:B------:R-:W-:Y:S02]  /*3300*/  UMOV UR11, 0x40000040 ;  /* 0x40000040000b7882 */ /* 0x000fe40000000000 */
[----:B------:R-:W-:Y:S01]  /*3310*/  UIADD3 UR14, UR10, 0x100, URZ ;  /* 0x000001000a0e7890 */ /* 0x000fe2000fffe03f */
[----:B------:R-:W-:Y:S01]  /*3320*/  UMOV UR12, UR8 ;  /* 0x00000008000c7c82 */ /* 0x000fe20008000000 */
[----:B------:R-:W-:Y:S01]  /*3330*/  UMOV UR13, UR9 ;  /* 0x00000009000d7c82 */ /* 0x000fe20008000000 */
[----:B------:R-:W-:Y:S02]  /*3340*/  UMOV UR15, 0x40000040 ;  /* 0x40000040000f7882 */ /* 0x000fe40000000000 */
[----:B------:R-:W-:Y:S01]  /*3350*/  HGMMA.64x32x16.F32.BF16 R168, gdesc[UR8], R168, gsb0 ;  /* 0x0060000008a879f0 */ /* 0x000fe200080018a8 */
        /* <DEDUP_REMOVED lines=13> */
[----:B------:R-:W-:Y:S01]  /*3430*/  UMOV UR31, 0x40000040 ;  /* 0x40000040001f7882 */ /* 0x000fe20000000000 */
[----:B------:R-:W-:Y:S01]  /*3440*/  UIADD3 UR9, UR8, 0x402, URZ ;  /* 0x0000040208097890 */ /* 0x000fe2000fffe03f */
[----:B------:R-:W-:-:S02]  /*3450*/  WARPGROUP.DEPBAR.LE gsb0, 0x0 ;  /* 0x00008000000079c5 */ /* 0x000fc40000010000 */
[----:B------:R-:W-:-:S06]  /*3460*/  WARPGROUP.ARRIVE ;  /* 0x00000000000079c5 */ /* 0x000fcc0000000000 */
[----:B------:R-:W-:Y:S01]  /*3470*/  HGMMA.64x32x16.F32.BF16 R136, gdesc[UR12], R136, gsb0 ;  /* 0x006000000c8879f0 */ /* 0x000fe20008001888 */
[----:B------:R-:W-:Y:S02]  /*3480*/  UIADD3 UR12, UR8, 0x400, URZ ;  /* 0x00000400080c7890 */ /* 0x000fe4000fffe03f */
        /* <DEDUP_REMOVED lines=17> */
[----:B------:R-:W-:Y:S02]  /*35a0*/  WARPGROUP.DEPBAR.LE gsb0, 0x0 ;  /* 0x00008000000079c5 */ /* 0x000fe40000010000 */
[----:B------:R-:W-:-:S06]  /*35b0*/  WARPGROUP.ARRIVE ;  /* 0x00000000000079c5 */ /* 0x000fcc0000000000 */
[----:B------:R-:W-:Y:S01]  /*35c0*/  HGMMA.64x32x16.F32.BF16 R24, gdesc[UR24], R24, gsb0 ;  /* 0x00600000181879f0 */ /* 0x000fe20008001818 */
[----:B------:R-:W-:Y:S01]  /*35d0*/  UMOV UR26, UR10 ;  /* 0x0000000a001a7c82 */ /* 0x000fe20008000000 */
[----:B------:R-:W-:Y:S01]  /*35e0*/  UMOV UR27, UR11 ;  /* 0x0000000b001b7c82 */ /* 0x000fe20008000000 */
        /* <DEDUP_REMOVED lines=26> */
[----:B------:R-:W-:Y:S01]  /*3790*/  HGMMA.64x32x16.F32.BF16 R152, gdesc[UR24], R152, gsb0 ;  /* 0x00600000189879f0 */ /* 0x000fe20008001898 */
        /* <DEDUP_REMOVED lines=340> */
[----:B------:R-:W-:Y:S02]  /*4ce0*/  UIADD3 UR24, UR10, 0x806, URZ ;  /* 0x000008060a187890 */ /* 0x000fe4000fffe03f */
        /* <DEDUP_REMOVED lines=33> */
[----:B------:R-:W-:-:S03]  /*4f00*/  UIADD3 UR16, UR8, 0xa06, URZ ;  /* 0x00000a0608107890 */ /* 0x000fc6000fffe03f */
        /* <DEDUP_REMOVED lines=37> */
[----:B------:R-:W-:Y:S01]  /*5160*/  BPT.TRAP 0x1 ;  /* 0x000000040000795c */ /* 0x000fe20000300000 */
.L_x_23:
[----:B------:R-:W-:Y:S01]  /*5170*/  ULEA UR7, UR6, UR7, 0x3 ;  /* 0x0000000706077291 */ /* 0x000fe2000f8e183f */
[----:B------:R-:W-:-:S03]  /*5180*/  ISETP.GT.U32.AND P1, PT, R16, 0x1, PT ;  /* 0x000000011000780c */ /* 0x000fc60003f24070 */
[----:B------:R-:W-:-:S04]  /*5190*/  UIADD3 UR7, UR7, 0x10, URZ ;  /* 0x0000001007077890 */ /* 0x000fc8000fffe03f */
[----:B------:R-:W-:-:S09]  /*51a0*/  UPRMT UR7, URZ, 0x654, UR7 ;  /* 0x000006543f077896 */ /* 0x000fd20008000007 */
[----:B------:R-:W-:Y:S01]  /*51b0*/  SYNCS.ARRIVE.TRANS64.RED.A1T0 RZ, [UR7], RZ ;  /* 0x000000ffffff79a7 */ /* 0x000fe20008100407 */
[----:B------:R-:W-:Y:S05]  /*51c0*/  @P1 BRA `(.L_x_24) ;  /* 0x0000000000041947 */ /* 0x000fea0003800000 */
[----:B------:R-:W-:Y:S01]  /*51d0*/  BPT.TRAP 0x1 ;  /* 0x000000040000795c */ /* 0x000fe20000300000 */
.L_x_24:
[----:B------:R-:W-:Y:S01]  /*51e0*/  UIADD3 UR32, UR32, 0x1, URZ ;  /* 0x0000000120207890 */ /* 0x000fe2000fffe03f */
[C---:B------:R-:W-:Y:S01]  /*51f0*/  ISETP.GT.AND P1, PT, R0.reuse, 0x1, PT ;  /* 0x000000010000780c */ /* 0x040fe20003f24270 */
[----:B------:R-:W-:Y:S01]  /*5200*/  UIADD3 UR6, UR6, 0x1, URZ ;  /* 0x0000000106067890 */ /* 0x000fe2000fffe03f */
[----:B------:R-:W-:Y:S01]  /*5210*/  VIADD R0, R0, 0xffffffff ;  /* 0xffffffff00007836 */ /* 0x000fe20000000000 */
[----:B------:R-:W-:Y:S02]  /*5220*/  UISETP.NE.AND UP0, UPT, UR32, 0x2, UPT ;  /* 0x000000022000788c */ /* 0x000fe4000bf05270 */
[----:B------:R-:W-:Y:S02]  /*5230*/  UISETP.NE.AND UP1, UPT, UR6, 0x2, UPT ;  /* 0x000000020600788c */ /* 0x000fe4000bf25270 */
[----:B------:R-:W-:Y:S02]  /*5240*/  USEL UR7, URZ, 0x1, UP0 ;  /* 0x000000013f077887 */ /* 0x000fe40008000000 */
[----:B------:R-:W-:-:S02]  /*5250*/  USEL UR32, UR32, URZ, UP0 ;  /* 0x0000003f20207287 */ /* 0x000fc40008000000 */
[----:B------:R-:W-:Y:S02]  /*5260*/  USEL UR6, UR6, URZ, UP1 ;  /* 0x0000003f06067287 */ /* 0x000fe40008800000 */
[----:B------:R-:W-:Y:S01]  /*5270*/  LOP3.LUT R5, R5, UR7, RZ, 0x3c, !PT ;  /* 0x0000000705057c12 */ /* 0x000fe2000f8e3cff */
[----:B------:R-:W-:Y:S09]  /*5280*/  @P1 BRA `(.L_x_25) ;  /* 0xffffffdc00d81947 */ /* 0x000ff2000383ffff */
.L_x_18:
[----:B------:R-:W2:Y:S02]  /*5290*/  LDC R0, c[0x0][0x28c] ;  /* 0x0000a300ff007b82 */ /* 0x000ea40000000800 */
[----:B--2---:R-:W-:-:S13]  /*52a0*/  ISETP.GE.AND P1, PT, R0, 0x1, PT ;  /* 0x000000010000780c */ /* 0x004fda0003f26270 */
[----:B------:R-:W-:Y:S05]  /*52b0*/  @!P1 BRA `(.L_x_26) ;  /* 0x0000000000409947 */ /* 0x000fea0003800000 */
[----:B------:R-:W-:Y:S05]  /*52c0*/  @!P0 BRA `(.L_x_27) ;  /* 0x0000000000048947 */ /* 0x000fea0003800000 */
[----:B------:R-:W-:Y:S01]  /*52d0*/  BPT.TRAP 0x1 ;  /* 0x000000040000795c */ /* 0x000fe20000300000 */
.L_x_27:
[----:B------:R-:W2:Y:S01]  /*52e0*/  S2UR UR6, SR_CgaCtaId ;  /* 0x00000000000679c3 */ /* 0x000ea20000008800 */
[----:B------:R-:W-:Y:S01]  /*52f0*/  UISETP.LT.AND UP0, UPT, UR38, 0x1, UPT ;  /* 0x000000012600788c */ /* 0x000fe2000bf01270 */
[----:B------:R-:W-:Y:S01]  /*5300*/  ISETP.GT.U32.AND P0, PT, R16, 0x1, PT ;  /* 0x000000011000780c */ /* 0x000fe20003f04070 */
[----:B------:R-:W-:Y:S02]  /*5310*/  UMOV UR5, 0x400 ;  /* 0x0000040000057882 */ /* 0x000fe40000000000 */
[----:B------:R-:W-:-:S04]  /*5320*/  USEL UR4, UR38, 0x1, UP0 ;  /* 0x0000000126047887 */ /* 0x000fc80008000000 */
[----:B------:R-:W-:-:S04]  /*5330*/  UIADD3 UR4, UR37, UR38, -UR4 ;  /* 0x0000002625047290 */ /* 0x000fc8000fffe804 */
[----:B------:R-:W-:-:S04]  /*5340*/  USHF.L.U32 UR4, UR4, 0x3, URZ ;  /* 0x0000000304047899 */ /* 0x000fc8000800063f */
[----:B------:R-:W-:Y:S02]  /*5350*/  ULOP3.LUT UR4, UR4, 0x8, URZ, 0xc0, !UPT ;  /* 0x0000000804047892 */ /* 0x000fe4000f8ec03f */
[----:B--2---:R-:W-:-:S04]  /*5360*/  ULEA UR5, UR6, UR5, 0x18 ;  /* 0x0000000506057291 */ /* 0x004fc8000f8ec03f */
[----:B------:R-:W-:-:S04]  /*5370*/  UIADD3 UR4, UR5, 0x10, UR4 ;  /* 0x0000001005047890 */ /* 0x000fc8000fffe004 */
[----:B------:R-:W-:-:S09]  /*5380*/  UPRMT UR4, URZ, 0x654, UR4 ;  /* 0x000006543f047896 */ /* 0x000fd20008000004 */
[----:B------:R-:W-:Y:S01]  /*5390*/  SYNCS.ARRIVE.TRANS64.RED.A1T0 RZ, [UR4], RZ ;  /* 0x000000ffffff79a7 */ /* 0x000fe20008100404 */
[----:B------:R-:W-:Y:S05]  /*53a0*/  @P0 BRA `(.L_x_26) ;  /* 0x0000000000040947 */ /* 0x000fea0003800000 */
[----:B------:R-:W-:Y:S01]  /*53b0*/  BPT.TRAP 0x1 ;  /* 0x000000040000795c */ /* 0x000fe20000300000 */
.L_x_26:
[----:B------:R-:W2:Y:S01]  /*53c0*/  S2R R0, SR_TID.X ;  /* 0x0000000000007919 */ /* 0x000ea20000002100 */
[----:B01----:R-:W0:Y:S01]  /*53d0*/  LDC R5, c[0x0][0x288] ;  /* 0x0000a200ff057b82 */ /* 0x003e220000000800 */
[----:B------:R-:W-:Y:S01]  /*53e0*/  UIADD3 UR37, UR38, UR37, URZ ;  /* 0x0000002526257290 */ /* 0x000fe2000fffe03f */
[----:B------:R-:W-:Y:S01]  /*53f0*/  IMAD R23, R23, 0xa0, RZ ;  /* 0x000000a017177824 */ /* 0x000fe200078e02ff */
[----:B------:R-:W1:Y:S01]  /*5400*/  S2R R6, SR_TID.X ;  /* 0x0000000000067919 */ /* 0x000e620000002100 */
[----:B------:R-:W-:Y:S01]  /*5410*/  ULDC UR8, c[0x0][0x284] ;  /* 0x0000a10000087ab9 */ /* 0x000fe20000000800 */
[----:B------:R-:W-:Y:S01]  /*5420*/  USHF.R.U32.HI UR4, URZ, 0x1, UR37 ;  /* 0x000000013f047899 */ /* 0x000fe20008011625 */
[----:B------:R-:W-:Y:S01]  /*5430*/  SHF.R.S32.HI R11, RZ, 0x1f, R17 ;  /* 0x0000001fff0b7819 */ /* 0x000fe20000011411 */
[----:B------:R-:W-:Y:S01]  /*5440*/  UISETP.GT.U32.AND UP1, UPT, UR37, 0x1, UPT ;  /* 0x000000012500788c */ /* 0x000fe2000bf24070 */
[----:B------:R-:W-:Y:S01]  /*5450*/  IMAD.MOV.U32 R197, RZ, RZ, RZ ;  /* 0x000000ffffc57224 */ /* 0x000fe200078e00ff */
[----:B------:R-:W-:-:S02]  /*5460*/  ULOP3.LUT UR4, UR4, 0x1, URZ, 0xc0, !UPT ;  /* 0x0000000104047892 */ /* 0x000fc4000f8ec03f */
[----:B------:R-:W-:Y:S02]  /*5470*/  UISETP.LT.U32.AND UP1, UPT, UR38, 0x2, UP1 ;  /* 0x000000022600788c */ /* 0x000fe40008f21070 */
[----:B------:R-:W-:Y:S01]  /*5480*/  UISETP.NE.U32.AND UP0, UPT, UR4, 0x1, UPT ;  /* 0x000000010400788c */ /* 0x000fe2000bf05070 */
[----:B------:R-:W-:Y:S01]  /*5490*/  ULDC.64 UR6, c[0x0][0x5d0] ;  /* 0x0001740000067ab9 */ /* 0x000fe20000000a00 */
[----:B------:R-:W-:Y:S02]  /*54a0*/  USEL UR5, URZ, 0x1, !UP1 ;  /* 0x000000013f057887 */ /* 0x000fe4000c800000 */
[----:B------:R-:W-:Y:S02]  /*54b0*/  UISETP.GT.U32.AND UP0, UPT, UR38, 0x1, !UP0 ;  /* 0x000000012600788c */ /* 0x000fe4000c704070 */
[----:B------:R-:W-:Y:S02]  /*54c0*/  ULOP3.LUT UR37, UR37, 0x1, URZ, 0xc0, !UPT ;  /* 0x0000000125257892 */ /* 0x000fe4000f8ec03f */
[----:B------:R-:W-:Y:S01]  /*54d0*/  USEL UR4, URZ, 0x1, !UP0 ;  /* 0x000000013f047887 */ /* 0x000fe2000c000000 */
[----:B0-----:R-:W-:-:S03]  /*54e0*/  ISETP.GE.AND P0, PT, R23, R5, PT ;  /* 0x000000051700720c */ /* 0x001fc60003f06270 */
[----:B------:R-:W-:Y:S01]  /*54f0*/  ULOP3.LUT UR36, UR4, UR36, UR5, 0x96, !UPT ;  /* 0x0000002404247292 */ /* 0x000fe2000f8e9605 */
[----:B--2---:R-:W-:-:S04]  /*5500*/  SHF.R.U32.HI R0, RZ, 0x7, R0 ;  /* 0x00000007ff007819 */ /* 0x004fc80000011600 */
[----:B------:R-:W-:Y:S01]  /*5510*/  LOP3.LUT R0, R0, 0x1, RZ, 0xc0, !PT ;  /* 0x0000000100007812 */ /* 0x000fe200078ec0ff */
[C---:B-1----:R-:W-:Y:S01]  /*5520*/  IMAD.SHL.U32 R186, R6.reuse, 0x2, RZ ;  /* 0x0000000206ba7824 */ /* 0x042fe200078e00ff */
[----:B------:R-:W-:Y:S02]  /*5530*/  SHF.R.U32.HI R3, RZ, 0x2, R6 ;  /* 0x00000002ff037819 */ /* 0x000fe40000011606 */
[----:B------:R-:W-:Y:S01]  /*5540*/  LOP3.LUT R4, R6, 0x60, RZ, 0xc0, !PT ;  /* 0x0000006006047812 */ /* 0x000fe200078ec0ff */
[----:B------:R-:W-:Y:S01]  /*5550*/  IMAD.SHL.U32 R196, R0, 0x40, RZ ;  /* 0x0000004000c47824 */ /* 0x000fe200078e00ff */
[----:B------:R-:W-:Y:S02]  /*5560*/  LOP3.LUT R3, R3, 0x7, RZ, 0xc0, !PT ;  /* 0x0000000703037812 */ /* 0x000fe400078ec0ff */
[----:B------:R-:W-:Y:S02]  /*5570*/  SHF.R.U32.HI R4, RZ, 0x1, R4 ;  /* 0x00000001ff047819 */ /* 0x000fe40000011604 */
[----:B------:R-:W-:-:S02]  /*5580*/  LOP3.LUT R196, R196, 0x40, R3, 0xe2, !PT ;  /* 0x00000040c4c47812 */ /* 0x000fc400078ee203 */
[-C--:B------:R-:W-:Y:S02]  /*5590*/  IADD3 R3, RZ, -R4.reuse, -R3 ;  /* 0x80000004ff037210 */ /* 0x080fe40007ffe803 */
[----:B------:R-:W-:Y:S02]  /*55a0*/  LOP3.LUT R186, R23, 0x6, R186, 0xf8, !PT ;  /* 0x0000000617ba7812 */ /* 0x000fe400078ef8ba */
[----:B------:R-:W-:Y:S01]  /*55b0*/  LOP3.LUT R196, R196, R4, RZ, 0xfc, !PT ;  /* 0x00000004c4c47212 */ /* 0x000fe200078efcff */
[----:B------:R-:W-:Y:S01]  /*55c0*/  IMAD R3, R0, -0x40, R3 ;  /* 0xffffffc000037824 */ /* 0x000fe200078e0203 */
[----:B------:R-:W-:Y:S01]  /*55d0*/  LOP3.LUT R0, R6, 0x3, RZ, 0xc0, !PT ;  /* 0x0000000306007812 */ /* 0x000fe200078ec0ff */
[C---:B------:R-:W-:Y:S01]  /*55e0*/  IMAD R6, R22.reuse, 0xc0, RZ ;  /* 0x000000c016067824 */ /* 0x040fe200078e02ff */
[----:B------:R-:W-:Y:S01]  /*55f0*/  SHF.R.S32.HI R187, RZ, 0x1f, R186 ;  /* 0x0000001fffbb7819 */ /* 0x000fe200000114ba */
[----:B------:R-:W-:-:S03]  /*5600*/  IMAD.WIDE R196, R22, 0xc0, R196 ;  /* 0x000000c016c47825 */ /* 0x000fc600078e02c4 */
[----:B------:R-:W-:Y:S01]  /*5610*/  ISETP.GE.OR P0, PT, R6, UR8, P0 ;  /* 0x0000000806007c0c */ /* 0x000fe20008706670 */
[----:B------:R-:W-:Y:S02]  /*5620*/  IMAD R8, R0, -0x2, R5 ;  /* 0xfffffffe00087824 */ /* 0x000fe400078e0205 */
[----:B------:R-:W-:Y:S02]  /*5630*/  IMAD R0, R11, UR6, RZ ;  /* 0x000000060b007c24 */ /* 0x000fe4000f8e02ff */
[----:B------:R-:W-:-:S04]  /*5640*/  IMAD.WIDE.U32 R4, R17, UR6, R186 ;  /* 0x0000000611047c25 */ /* 0x000fc8000f8e00ba */
[----:B------:R-:W-:Y:S01]  /*5650*/  IMAD R7, R17, UR7, R0 ;  /* 0x0000000711077c24 */ /* 0x000fe2000f8e0200 */
[----:B------:R-:W-:Y:S01]  /*5660*/  IADD3 R0, -R6, UR8, R3 ;  /* 0x0000000806007c10 */ /* 0x000fe2000fffe103 */
[----:B------:R-:W-:Y:S02]  /*5670*/  IMAD.IADD R3, R8, 0x1, -R23 ;  /* 0x0000000108037824 */ /* 0x000fe400078e0a17 */
[----:B------:R-:W-:Y:S02]  /*5680*/  IMAD.IADD R5, R5, 0x1, R7 ;  /* 0x0000000105057824 */ /* 0x000fe400078e0207 */
[----:B------:R-:W-:Y:S01]  /*5690*/  IMAD.MOV.U32 R22, RZ, RZ, -0x1 ;  /* 0xffffffffff167424 */ /* 0x000fe200078e00ff */
[----:B------:R-:W-:Y:S06]  /*56a0*/  @P0 BRA `(.L_x_28) ;  /* 0x0000009800d80947 */ /* 0x000fec0003800000 */
[----:B------:R-:W0:Y:S01]  /*56b0*/  LDC.64 R12, c[0x0][0x5c8] ;  /* 0x00017200ff0c7b82 */ /* 0x000e220000000a00 */
[----:B-----5:R-:W-:Y:S01]  /*56c0*/  FSETP.NEU.AND P2, PT, R184, RZ, PT ;  /* 0x000000ffb800720b */ /* 0x020fe20003f4d000 */
[----:B------:R-:W-:Y:S01]  /*56d0*/  BSSY B0, `(.L_x_28) ;  /* 0x00009b3000007945 */ /* 0x000fe20003800000 */
[----:B------:R-:W-:-:S04]  /*56e0*/  ISETP.GT.AND P0, PT, R3, RZ, PT ;  /* 0x000000ff0300720c */ /* 0x000fc80003f04270 */
[----:B------:R-:W-:Y:S01]  /*56f0*/  ISETP.GT.AND P1, PT, R0, RZ, P0 ;  /* 0x000000ff0000720c */ /* 0x000fe20000724270 */
[-C--:B0-----:R-:W-:Y:S02]  /*5700*/  IMAD R6, R197, R12.reuse, RZ ;  /* 0x0000000cc5067224 */ /* 0x081fe400078e02ff */
[----:B------:R-:W-:-:S04]  /*5710*/  IMAD.WIDE.U32 R8, R196, R12, R4 ;  /* 0x0000000cc4087225 */ /* 0x000fc800078e0004 */
[----:B------:R-:W-:-:S04]  /*5720*/  IMAD R5, R196, R13, R6 ;  /* 0x0000000dc4057224 */ /* 0x000fc800078e0206 */
[----:B------:R-:W-:Y:S01]  /*5730*/  IMAD.IADD R199, R9, 0x1, R5 ;  /* 0x0000000109c77824 */ /* 0x000fe200078e0205 */
[----:B------:R-:W-:Y:S06]  /*5740*/  @!P2 BRA `(.L_x_29) ;  /* 0x0000006c0068a947 */ /* 0x000fec0003800000 */
[----:B------:R-:W0:Y:S01]  /*5750*/  LDC.64 R188, c[0x0][0x5b8] ;  /* 0x00016e00ffbc7b82 */ /* 0x000e220000000a00 */
[----:B------:R-:W-:-:S07]  /*5760*/  ULDC.64 UR4, c[0x0][0x5c0] ;  /* 0x0001700000047ab9 */ /* 0x000fce0000000a00 */
[----:B------:R-:W1:Y:S08]  /*5770*/  LDC.64 R20, c[0x0][0x5b0] ;  /* 0x00016c00ff147b82 */ /* 0x000e700000000a00 */
[----:B------:R-:W2:Y:S01]  /*5780*/  LDC.64 R14, c[0x0][0x5a8] ;  /* 0x00016a00ff0e7b82 */ /* 0x000ea20000000a00 */
[-C--:B0-----:R-:W-:Y:S02]  /*5790*/  IMAD R4, R11, R188.reuse, RZ ;  /* 0x000000bc0b047224 */ /* 0x081fe400078e02ff */
[----:B------:R-:W-:-:S04]  /*57a0*/  IMAD.WIDE.U32 R192, R17, R188, R186 ;  /* 0x000000bc11c07225 */ /* 0x000fc800078e00ba */
[----:B------:R-:W-:Y:S02]  /*57b0*/  IMAD R189, R17, R189, R4 ;  /* 0x000000bd11bd7224 */ /* 0x000fe400078e0204 */
[-C--:B-1----:R-:W-:Y:S02]  /*57c0*/  IMAD R4, R197, R20.reuse, RZ ;  /* 0x00000014c5047224 */ /* 0x082fe400078e02ff */
[----:B------:R-:W-:Y:S02]  /*57d0*/  IMAD.IADD R191, R193, 0x1, R189 ;  /* 0x00000001c1bf7824 */ /* 0x000fe400078e02bd */
[----:B------:R-:W-:Y:S02]  /*57e0*/  IMAD.MOV.U32 R190, RZ, RZ, R192 ;  /* 0x000000ffffbe7224 */ /* 0x000fe400078e00c0 */
[C---:B------:R-:W-:Y:S02]  /*57f0*/  IMAD R23, R196.reuse, R21, R4 ;  /* 0x00000015c4177224 */ /* 0x040fe400078e0204 */
[----:B------:R-:W-:-:S04]  /*5800*/  IMAD.WIDE.U32 R4, R196, R20, R190 ;  /* 0x00000014c4047225 */ /* 0x000fc800078e00be */
[----:B------:R-:W-:Y:S01]  /*5810*/  IMAD.IADD R5, R5, 0x1, R23 ;  /* 0x0000000105057824 */ /* 0x000fe200078e0217 */
[----:B--2---:R-:W-:-:S04]  /*5820*/  LEA R10, P2, R4, R14, 0x1 ;  /* 0x0000000e040a7211 */ /* 0x004fc800078408ff */
[----:B------:R-:W-:-:S05]  /*5830*/  LEA.HI.X R11, R4, R15, R5, 0x1, P2 ;  /* 0x0000000f040b7211 */ /* 0x000fca00010f0c05 */
[----:B------:R-:W2:Y:S01]  /*5840*/  @P1 LDG.E.LTC128B.U16 R9, desc[UR40][R10.64] ;  /* 0x000000280a091981 */ /* 0x000ea2000c1e1520 */
[----:B------:R-:W-:Y:S01]  /*5850*/  LEA R6, P2, R8, UR4, 0x1 ;  /* 0x0000000408067c11 */ /* 0x000fe2000f8408ff */
[----:B------:R-:W-:Y:S01]  /*5860*/  IMAD.WIDE.U32 R4, R196, R20, R186 ;  /* 0x00000014c4047225 */ /* 0x000fe200078e00ba */
[----:B------:R-:W-:Y:S01]  /*5870*/  ISETP.GT.AND P5, PT, R3, 0x1, PT ;  /* 0x000000010300780c */ /* 0x000fe20003fa4270 */
[----:B------:R-:W-:Y:S01]  /*5880*/  BSSY B1, `(.L_x_30) ;  /* 0x0000014000017945 */ /* 0x000fe20003800000 */
[----:B------:R-:W-:Y:S01]  /*5890*/  LOP3.LUT R2, R2, 0xfffffffd, RZ, 0xc0, !PT ;  /* 0xfffffffd02027812 */ /* 0x000fe200078ec0ff */
[----:B------:R-:W-:Y:S02]  /*58a0*/  IMAD.IADD R5, R23, 0x1, R5 ;  /* 0x0000000117057824 */ /* 0x000fe400078e0205 */
[----:B------:R-:W-:-:S04]  /*58b0*/  IMAD.WIDE.U32 R194, R17, R188, R4 ;  /* 0x000000bc11c27225 */ /* 0x000fc800078e0004 */
[----:B------:R-:W-:Y:S01]  /*58c0*/  IMAD.IADD R5, R189, 0x1, R195 ;  /* 0x00000001bd057824 */ /* 0x000fe200078e02c3 */
[----:B------:R-:W-:-:S03]  /*58d0*/  LEA R4, P3, R194, R14, 0x1 ;  /* 0x0000000ec2047211 */ /* 0x000fc600078608ff */
[----:B------:R-:W-:Y:S02]  /*58e0*/  @P5 LOP3.LUT R2, R2, 0x2, RZ, 0xfc, !PT ;  /* 0x0000000202025812 */ /* 0x000fe400078efcff */
[----:B------:R-:W-:Y:S01]  /*58f0*/  LEA.HI.X R5, R194, R15, R5, 0x1, P3 ;  /* 0x0000000fc2057211 */ /* 0x000fe200018f0c05 */
[C---:B------:R-:W-:Y:S01]  /*5900*/  IMAD.SHL.U32 R194, R20.reuse, 0x8, RZ ;  /* 0x0000000814c27824 */ /* 0x040fe200078e00ff */
[----:B------:R-:W-:Y:S01]  /*5910*/  SHF.L.U64.HI R195, R20, 0x3, R21 ;  /* 0x0000000314c37819 */ /* 0x000fe20000010215 */
[C---:B--2---:R-:W-:Y:S01]  /*5920*/  IMAD.U32 R7, R9.reuse, 0x10000, RZ ;  /* 0x0001000009077824 */ /* 0x044fe200078e00ff */
[----:B------:R-:W-:-:S03]  /*5930*/  PRMT R10, R9, 0x7610, R10 ;  /* 0x00007610090a7816 */ /* 0x000fc6000000000a */
[----:B------:R-:W-:-:S04]  /*5940*/  FMUL R7, R7, R184 ;  /* 0x000000b807077220 */ /* 0x000fc80000400000 */
[----:B------:R-:W-:Y:S01]  /*5950*/  FFMA R168, R168, R185, R7 ;  /* 0x000000b9a8a87223 */ /* 0x000fe20000000007 */
[----:B------:R-:W-:Y:S02]  /*5960*/  LEA.HI.X R7, R8, UR5, R199, 0x1, P2 ;  /* 0x0000000508077c11 */ /* 0x000fe400090f0cc7 */
[----:B------:R-:W-:Y:S02]  /*5970*/  ISETP.GT.AND P2, PT, R0, RZ, P5 ;  /* 0x000000ff0000720c */ /* 0x000fe40002f44270 */
[----:B------:R-:W-:-:S05]  /*5980*/  F2FP.BF16.F32.PACK_AB R168, RZ, R168 ;  /* 0x000000a8ffa8723e */ /* 0x000fca00000010ff */
[----:B------:R0:W-:Y:S06]  /*5990*/  @P1 STG.E.U16 desc[UR40][R6.64], R168 ;  /* 0x000000a806001986 */ /* 0x0001ec000c101528 */
[----:B------:R-:W-:Y:S05]  /*59a0*/  @!P2 BRA `(.L_x_31) ;  /* 0x000000000004a947 */ /* 0x000fea0003800000 */
[----:B------:R1:W5:Y:S02]  /*59b0*/  LDG.E.LTC128B.U16 R10, desc[UR40][R4.64+0x2] ;  /* 0x00000228040a7981 */ /* 0x000364000c1e1520 */
.L_x_31:
[----:B------:R-:W-:Y:S05]  /*59c0*/  BSYNC B1 ;  /* 0x0000000000017941 */ /* 0x000fea0003800000 */
.L_x_30:
[----:B------:R-:W-:Y:S01]  /*59d0*/  IMAD.WIDE.U32 R8, R196, R20, R194 ;  /* 0x00000014c4087225 */ /* 0x000fe200078e00c2 */
[----:B------:R-:W-:Y:S02]  /*59e0*/  ISETP.GT.AND P1, PT, R0, 0x8, P0 ;  /* 0x000000080000780c */ /* 0x000fe40000724270 */
[C---:B-----5:R-:W-:Y:S01]  /*59f0*/  PRMT R202, R10.reuse, 0x7610, R202 ;  /* 0x000076100aca7816 */ /* 0x060fe200000000ca */
[----:B------:R-:W-:Y:S02]  /*5a00*/  IMAD.U32 R11, R10, 0x10000, RZ ;  /* 0x000100000a0b7824 */ /* 0x000fe400078e00ff */
[----:B------:R-:W-:Y:S01]  /*5a10*/  IMAD.IADD R23, R23, 0x1, R9 ;  /* 0x0000000117177824 */ /* 0x000fe200078e0209 */
[----:B------:R-:W-:Y:S01]  /*5a20*/  IADD3 R9, P3, R192, R8, RZ ;  /* 0x00000008c0097210 */ /* 0x000fe20007f7e0ff */
[----:B0-----:R-:W-:-:S04]  /*5a30*/  FMUL R168, R11, R184 ;  /* 0x000000b80ba87220 */ /* 0x001fc80000400000 */
[----:B------:R-:W-:Y:S01]  /*5a40*/  FFMA R169, R169, R185, R168 ;  /* 0x000000b9a9a97223 */ /* 0x000fe200000000a8 */
[----:B------:R-:W-:Y:S01]  /*5a50*/  IMAD.X R200, R23, 0x1, R191, P3 ;  /* 0x0000000117c87824 */ /* 0x000fe200018e06bf */
[----:B------:R-:W-:-:S03]  /*5a60*/  LEA R168, P3, R9, R14, 0x1 ;  /* 0x0000000e09a87211 */ /* 0x000fc600078608ff */
[----:B------:R-:W-:Y:S02]  /*5a70*/  F2FP.BF16.F32.PACK_AB R11, RZ, R169 ;  /* 0x000000a9ff0b723e */ /* 0x000fe400000010ff */
[----:B------:R-:W-:-:S03]  /*5a80*/  LEA.HI.X R169, R9, R15, R200, 0x1, P3 ;  /* 0x0000000f09a97211 */ /* 0x000fc600018f0cc8 */
[----:B------:R0:W-:Y:S04]  /*5a90*/  @P2 STG.E.U16 desc[UR40][R6.64+0x2], R11 ;  /* 0x0000020b06002986 */ /* 0x0001e8000c101528 */
[----:B------:R-:W2:Y:S01]  /*5aa0*/  @P1 LDG.E.LTC128B.U16 R202, desc[UR40][R168.64] ;  /* 0x00000028a8ca1981 */ /* 0x000ea2000c1e1520 */
[----:B------:R-:W-:Y:S01]  /*5ab0*/  IADD3 R200, P2, R186, R8, RZ ;  /* 0x00000008bac87210 */ /* 0x000fe20007f5e0ff */
[----:B------:R-:W-:Y:S01]  /*5ac0*/  BSSY B1, `(.L_x_32) ;  /* 0x0000012000017945 */ /* 0x000fe20003800000 */
[----:B------:R-:W-:-:S03]  /*5ad0*/  SHF.L.U64.HI R199, R12, 0x4, R13 ;  /* 0x000000040cc77819 */ /* 0x000fc6000001020d */
[----:B------:R-:W-:Y:S01]  /*5ae0*/  IMAD.X R201, R187, 0x1, R23, P2 ;  /* 0x00000001bbc97824 */ /* 0x000fe200010e0617 */
[----:B------:R-:W-:Y:S01]  /*5af0*/  ISETP.GT.AND P2, PT, R0, 0x8, P5 ;  /* 0x000000080000780c */ /* 0x000fe20002f44270 */
[----:B------:R-:W-:Y:S02]  /*5b00*/  IMAD.SHL.U32 R23, R12, 0x10, RZ ;  /* 0x000000100c177824 */ /* 0x000fe400078e00ff */
[----:B------:R-:W-:-:S03]  /*5b10*/  IMAD.WIDE.U32 R200, R17, R188, R200 ;  /* 0x000000bc11c87225 */ /* 0x000fc600078e00c8 */
[----:B------:R-:W-:Y:S02]  /*5b20*/  IADD3 R10, P3, R23, R6, RZ ;  /* 0x00000006170a7210 */ /* 0x000fe40007f7e0ff */
[----:B------:R-:W-:-:S03]  /*5b30*/  LEA R8, P4, R200, R14, 0x1 ;  /* 0x0000000ec8087211 */ /* 0x000fc600078808ff */
[----:B0-----:R-:W-:Y:S02]  /*5b40*/  IMAD.X R11, R199, 0x1, R7, P3 ;  /* 0x00000001c70b7824 */ /* 0x001fe400018e0607 */
[----:B--2---:R-:W-:-:S04]  /*5b50*/  IMAD.U32 R9, R202, 0x10000, RZ ;  /* 0x00010000ca097824 */ /* 0x004fc800078e00ff */
[----:B------:R-:W-:-:S04]  /*5b60*/  FMUL R9, R9, R184 ;  /* 0x000000b809097220 */ /* 0x000fc80000400000 */
[----:B------:R-:W-:Y:S01]  /*5b70*/  FFMA R9, R170, R185, R9 ;  /* 0x000000b9aa097223 */ /* 0x000fe20000000009 */
[----:B------:R-:W-:-:S04]  /*5b80*/  IMAD.IADD R170, R189, 0x1, R201 ;  /* 0x00000001bdaa7824 */ /* 0x000fc800078e02c9 */
[----:B------:R-:W-:Y:S02]  /*5b90*/  F2FP.BF16.F32.PACK_AB R168, RZ, R9 ;  /* 0x00000009ffa8723e */ /* 0x000fe400000010ff */
[----:B------:R-:W-:-:S03]  /*5ba0*/  LEA.HI.X R9, R200, R15, R170, 0x1, P4 ;  /* 0x0000000fc8097211 */ /* 0x000fc600020f0caa */
[----:B------:R0:W-:Y:S01]  /*5bb0*/  @P1 STG.E.U16 desc[UR40][R10.64], R168 ;  /* 0x000000a80a001986 */ /* 0x0001e2000c101528 */
[----:B------:R-:W-:Y:S05]  /*5bc0*/  @!P2 BRA `(.L_x_33) ;  /* 0x000000000004a947 */ /* 0x000fea0003800000 */
[----:B------:R2:W5:Y:S02]  /*5bd0*/  LDG.E.LTC128B.U16 R202, desc[UR40][R8.64+0x2] ;  /* 0x0000022808ca7981 */ /* 0x000564000c1e1520 */
.L_x_33:
[----:B------:R-:W-:Y:S05]  /*5be0*/  BSYNC B1 ;  /* 0x0000000000017941 */ /* 0x000fea0003800000 */
.L_x_32:
[----:B-----5:R-:W-:Y:S01]  /*5bf0*/  IMAD.U32 R169, R202, 0x10000, RZ ;  /* 0x00010000caa97824 */ /* 0x020fe200078e00ff */
[----:B------:R-:W-:Y:S01]  /*5c00*/  ISETP.GT.AND P3, PT, R3, 0x8, PT ;  /* 0x000000080300780c */ /* 0x000fe20003f64270 */
[----:B------:R-:W-:Y:S01]  /*5c10*/  BSSY B1, `(.L_x_34) ;  /* 0x000000a000017945 */ /* 0x000fe20003800000 */
[----:B------:R-:W-:Y:S01]  /*5c20*/  LOP3.LUT R2, R2, 0xfffffffb, RZ, 0xc0, !PT ;  /* 0xfffffffb02027812 */ /* 0x000fe200078ec0ff */
[----:B0-----:R-:W-:Y:S01]  /*5c30*/  FMUL R168, R169, R184 ;  /* 0x000000b8a9a87220 */ /* 0x001fe20000400000 */
[----:B------:R-:W-:-:S03]  /*5c40*/  ISETP.GT.AND P1, PT, R0, RZ, P3 ;  /* 0x000000ff0000720c */ /* 0x000fc60001f24270 */
[----:B------:R-:W-:-:S05]  /*5c50*/  FFMA R168, R171, R185, R168 ;  /* 0x000000b9aba87223 */ /* 0x000fca00000000a8 */
[----:B------:R-:W-:Y:S02]  /*5c60*/  F2FP.BF16.F32.PACK_AB R168, RZ, R168 ;  /* 0x000000a8ffa8723e */ /* 0x000fe400000010ff */
[----:B------:R-:W-:-:S03]  /*5c70*/  @P3 LOP3.LUT R2, R2, 0x4, RZ, 0xfc, !PT ;  /* 0x0000000402023812 */ /* 0x000fc600078efcff */
[----:B------:R0:W-:Y:S01]  /*5c80*/  @P2 STG.E.U16 desc[UR40][R10.64+0x2], R168 ;  /* 0x000002a80a002986 */ /* 0x0001e2000c101528 */
[----:B------:R-:W-:Y:S05]  /*5c90*/  @!P1 BRA `(.L_x_35) ;  /* 0x0000000000049947 */ /* 0x000fea0003800000 */
[----:B------:R3:W5:Y:S02]  /*5ca0*/  LDG.E.LTC128B.U16 R202, desc[UR40][R4.64+0x10] ;  /* 0x0000102804ca7981 */ /* 0x000764000c1e1520 */
.L_x_35:
[----:B------:R-:W-:Y:S05]  /*5cb0*/  BSYNC B1 ;  /* 0x0000000000017941 */ /* 0x000fea0003800000 */
.L_x_34:
[----:B-----5:R-:W-:Y:S01]  /*5cc0*/  IMAD.U32 R169, R202, 0x10000, RZ ;  /* 0x00010000caa97824 */ /* 0x020fe200078e00ff */
[----:B------:R-:W-:Y:S01]  /*5cd0*/  ISETP.GT.AND P6, PT, R3, 0x9, PT ;  /* 0x000000090300780c */ /* 0x000fe20003fc4270 */
[----:B------:R-:W-:Y:S01]  /*5ce0*/  BSSY B1, `(.L_x_36) ;  /* 0x000000a000017945 */ /* 0x000fe20003800000 */
[----:B------:R-:W-:Y:S01]  /*5cf0*/  LOP3.LUT R2, R2, 0xfffffffe, RZ, 0xc0, !PT ;  /* 0xfffffffe02027812 */ /* 0x000fe200078ec0ff */
[----:B------:R-:W-:Y:S01]  /*5d00*/  FMUL R169, R169, R184 ;  /* 0x000000b8a9a97220 */ /* 0x000fe20000400000 */
[----:B------:R-:W-:-:S03]  /*5d10*/  ISETP.GT.AND P2, PT, R0, RZ, P6 ;  /* 0x000000ff0000720c */ /* 0x000fc60003744270 */
[----:B------:R-:W-:-:S05]  /*5d20*/  FFMA R169, R172, R185, R169 ;  /* 0x000000b9aca97223 */ /* 0x000fca00000000a9 */
[----:B------:R-:W-:Y:S02]  /*5d30*/  F2FP.BF16.F32.PACK_AB R169, RZ, R169 ;  /* 0x000000a9ffa9723e */ /* 0x000fe400000010ff */
[----:B------:R-:W-:-:S03]  /*5d40*/  @P6 LOP3.LUT R2, R2, 0x1, RZ, 0xfc, !PT ;  /* 0x0000000102026812 */ /* 0x000fc600078efcff */
[----:B------:R4:W-:Y:S01]  /*5d50*/  @P1 STG.E.U16 desc[UR40][R6.64+0x10], R169 ;  /* 0x000010a906001986 */ /* 0x0009e2000c101528 */
[----:B------:R-:W-:Y:S05]  /*5d60*/  @!P2 BRA `(.L_x_37) ;  /* 0x000000000004a947 */ /* 0x000fea0003800000 */
[----:B------:R0:W5:Y:S02]  /*5d70*/  LDG.E.LTC128B.U16 R202, desc[UR40][R4.64+0x12] ;  /* 0x0000122804ca7981 */ /* 0x000164000c1e1520 */
.L_x_37:
[----:B------:R-:W-:Y:S05]  /*5d80*/  BSYNC B1 ;  /* 0x0000000000017941 */ /* 0x000fea0003800000 */
.L_x_36:
[----:B----45:R-:W-:Y:S01]  /*5d90*/  IMAD.U32 R169, R202, 0x10000, RZ ;  /* 0x00010000caa97824 */ /* 0x030fe200078e00ff */
[----:B------:R-:W-:Y:S01]  /*5da0*/  ISETP.GT.AND P1, PT, R0, 0x8, P3 ;  /* 0x000000080000780c */ /* 0x000fe20001f24270 */
[----:B------:R-:W-:Y:S02]  /*5db0*/  BSSY B1, `(.L_x_38) ;  /* 0x0000007000017945 */ /* 0x000fe40003800000 */
[----:B0-----:R-:W-:-:S04]  /*5dc0*/  FMUL R168, R169, R184 ;  /* 0x000000b8a9a87220 */ /* 0x001fc80000400000 */
[----:B------:R-:W-:-:S05]  /*5dd0*/  FFMA R168, R173, R185, R168 ;  /* 0x000000b9ada87223 */ /* 0x000fca00000000a8 */
[----:B------:R-:W-:-:S05]  /*5de0*/  F2FP.BF16.F32.PACK_AB R168, RZ, R168 ;  /* 0x000000a8ffa8723e */ /* 0x000fca00000010ff */
[----:B------:R0:W-:Y:S01]  /*5df0*/  @P2 STG.E.U16 desc[UR40][R6.64+0x12], R168 ;  /* 0x000012a806002986 */ /* 0x0001e2000c101528 */
[----:B------:R-:W-:Y:S05]  /*5e00*/  @!P1 BRA `(.L_x_39) ;  /* 0x0000000000049947 */ /* 0x000fea0003800000 */
[----:B------:R4:W5:Y:S02]  /*5e10*/  LDG.E.LTC128B.U16 R202, desc[UR40][R8.64+0x10] ;  /* 0x0000102808ca7981 */ /* 0x000964000c1e1520 */
.L_x_39:
[----:B------:R-:W-:Y:S05]  /*5e20*/  BSYNC B1 ;  /* 0x0000000000017941 */ /* 0x000fea0003800000 */
.L_x_38:
[----:B-----5:R-:W-:Y:S01]  /*5e30*/  IMAD.U32 R169, R202, 0x10000, RZ ;  /* 0x00010000caa97824 */ /* 0x020fe200078e00ff */
[----:B------:R-:W-:Y:S01]  /*5e40*/  ISETP.GT.AND P2, PT, R0, 0x8, P6 ;  /* 0x000000080000780c */ /* 0x000fe20003744270 */
[----:B------:R-:W-:Y:S02]  /*5e50*/  BSSY B1, `(.L_x_40) ;  /* 0x0000008000017945 */ /* 0x000fe40003800000 */
[----:B------:R-:W-:-:S04]  /*5e60*/  FMUL R169, R169, R184 ;  /* 0x000000b8a9a97220 */ /* 0x000fc80000400000 */
[----:B------:R-:W-:Y:S01]  /*5e70*/  FFMA R169, R174, R185, R169 ;  /* 0x000000b9aea97223 */ /* 0x000fe200000000a9 */
[----:B------:R-:W-:-:S04]  /*5e80*/  PRMT R174, R202, 0x7610, R174 ;  /* 0x00007610caae7816 */ /* 0x000fc800000000ae */
[----:B------:R-:W-:-:S05]  /*5e90*/  F2FP.BF16.F32.PACK_AB R169, RZ, R169 ;  /* 0x000000a9ffa9723e */ /* 0x000fca00000010ff */
[----:B------:R0:W-:Y:S01]  /*5ea0*/  @P1 STG.E.U16 desc[UR40][R10.64+0x10], R169 ;  /* 0x000010a90a001986 */ /* 0x0001e2000c101528 */
[----:B------:R-:W-:Y:S05]  /*5eb0*/  @!P2 BRA `(.L_x_41) ;  /* 0x000000000004a947 */ /* 0x000fea0003800000 */
[----:B------:R0:W5:Y:S02]  /*5ec0*/  LDG.E.LTC128B.U16 R174, desc[UR40][R8.64+0x12] ;  /* 0x0000122808ae7981 */ /* 0x000164000c1e1520 */
.L_x_41:
[----:B------:R-:W-:Y:S05]  /*5ed0*/  BSYNC B1 ;  /* 0x0000000000017941 */ /* 0x000fea0003800000 */
.L_x_40:
[----:B0----5:R-:W-:Y:S01]  /*5ee0*/  IMAD.U32 R169, R174, 0x10000, RZ ;  /* 0x00010000aea97824 */ /* 0x021fe200078e00ff */
[----:B------:R-:W-:Y:S01]  /*5ef0*/  IADD3 R201, P1, R196, 0x80, RZ ;  /* 0x00000080c4c97810 */ /* 0x000fe20007f3e0ff */
[----:B------:R-:W-:Y:S01]  /*5f00*/  BSSY B1, `(.L_x_42) ;  /* 0x000000a000017945 */ /* 0x000fe20003800000 */
[----:B------:R-:W-:Y:S01]  /*5f10*/  ISETP.GT.AND P4, PT, R3, 0x10, PT ;  /* 0x000000100300780c */ /* 0x000fe20003f84270 */
[----:B------:R-:W-:Y:S02]  /*5f20*/  FMUL R168, R169, R184 ;  /* 0x000000b8a9a87220 */ /* 0x000fe40000400000 */
[----:B------:R-:W-:Y:S01]  /*5f30*/  IMAD.X R197, RZ, RZ, R197, P1 ;  /* 0x000000ffffc57224 */ /* 0x000fe200008e06c5 */
[----:B------:R-:W-:Y:S01]  /*5f40*/  ISETP.GT.AND P1, PT, R0, RZ, P4 ;  /* 0x000000ff0000720c */ /* 0x000fe20002724270 */
[----:B------:R-:W-:-:S05]  /*5f50*/  FFMA R168, R175, R185, R168 ;  /* 0x000000b9afa87223 */ /* 0x000fca00000000a8 */
[----:B------:R-:W-:-:S05]  /*5f60*/  F2FP.BF16.F32.PACK_AB R168, RZ, R168 ;  /* 0x000000a8ffa8723e */ /* 0x000fca00000010ff */
[----:B------:R0:W-:Y:S02]  /*5f70*/  @P2 STG.E.U16 desc[UR40][R10.64+0x12], R168 ;  /* 0x000012a80a002986 */ /* 0x0001e4000c101528 */
[----:B------:R-:W-:Y:S05]  /*5f80*/  @!P1 BRA `(.L_x_43) ;  /* 0x0000000000049947 */ /* 0x000fea0003800000 */
[----:B------:R0:W5:Y:S02]  /*5f90*/  LDG.E.LTC128B.U16 R174, desc[UR40][R4.64+0x20] ;  /* 0x0000202804ae7981 */ /* 0x000164000c1e1520 */
.L_x_43:
[----:B------:R-:W-:Y:S05]  /*5fa0*/  BSYNC B1 ;  /* 0x0000000000017941 */ /* 0x000fea0003800000 */
.L_x_42:
[----:B-----5:R-:W-:Y:S01]  /*5fb0*/  IMAD.U32 R169, R174, 0x10000, RZ ;  /* 0x00010000aea97824 */ /* 0x020fe200078e00ff */
[----:B------:R-:W-:Y:S01]  /*5fc0*/  ISETP.GT.AND P3, PT, R3, 0x11, PT ;  /* 0x000000110300780c */ /* 0x000fe20003f64270 */
[----:B------:R-:W-:Y:S01]  /*5fd0*/  IMAD R170, R197, R20, RZ ;  /* 0x00000014c5aa7224 */ /* 0x000fe200078e02ff */
[----:B------:R-:W-:Y:S01]  /*5fe0*/  BSSY B1, `(.L_x_44) ;  /* 0x0000020000017945 */ /* 0x000fe20003800000 */
[----:B------:R-:W-:Y:S01]  /*5ff0*/  FMUL R171, R169, R184 ;  /* 0x000000b8a9ab7220 */ /* 0x000fe20000400000 */
[----:B0-----:R-:W-:-:S04]  /*6000*/  IMAD.WIDE.U32 R168, R201, R20, R186 ;  /* 0x00000014c9a87225 */ /* 0x001fc800078e00ba */
[----:B------:R-:W-:Y:S01]  /*6010*/  FFMA R171, R176, R185, R171 ;  /* 0x000000b9b0ab7223 */ /* 0x000fe200000000ab */
[C---:B------:R-:W-:Y:S02]  /*6020*/  IMAD R175, R201.reuse, R21, R170 ;  /* 0x00000015c9af7224 */ /* 0x040fe400078e02aa */
[-C--:B------:R-:W-:Y:S02]  /*6030*/  IMAD.WIDE.U32 R194, R201, R20.reuse, R194 ;  /* 0x00000014c9c27225 */ /* 0x080fe400078e00c2 */
[----:B------:R-:W-:Y:S02]  /*6040*/  F2FP.BF16.F32.PACK_AB R21, RZ, R171 ;  /* 0x000000abff15723e */ /* 0x000fe400000010ff */
[----:B------:R-:W-:Y:S02]  /*6050*/  IMAD.IADD R169, R175, 0x1, R169 ;  /* 0x00000001afa97824 */ /* 0x000fe400078e02a9 */
[----:B------:R-:W-:Y:S01]  /*6060*/  PRMT R176, R21, 0x7610, R176 ;  /* 0x0000761015b07816 */ /* 0x000fe200000000b0 */
[----:B------:R-:W-:-:S04]  /*6070*/  IMAD.WIDE.U32 R170, R201, R20, R190 ;  /* 0x00000014c9aa7225 */ /* 0x000fc800078e00be */
[----:B------:R-:W-:Y:S01]  /*6080*/  IMAD.WIDE.U32 R172, R17, R188, R168 ;  /* 0x000000bc11ac7225 */ /* 0x000fe200078e00a8 */
[----:B------:R0:W-:Y:S01]  /*6090*/  @P1 STG.E.U16 desc[UR40][R6.64+0x20], R176 ;  /* 0x000020b006001986 */ /* 0x0001e2000c101528 */
[----:B------:R-:W-:Y:S02]  /*60a0*/  LEA R168, P1, R170, R14, 0x1 ;  /* 0x0000000eaaa87211 */ /* 0x000fe400078208ff */
[----:B------:R-:W-:Y:S02]  /*60b0*/  IMAD.IADD R21, R171, 0x1, R175 ;  /* 0x00000001ab157824 */ /* 0x000fe400078e02af */
[----:B------:R-:W-:-:S03]  /*60c0*/  IMAD.IADD R175, R175, 0x1, R195 ;  /* 0x00000001afaf7824 */ /* 0x000fc600078e02c3 */
[----:B------:R-:W-:Y:S01]  /*60d0*/  LEA.HI.X R169, R170, R15, R21, 0x1, P1 ;  /* 0x0000000faaa97211 */ /* 0x000fe200008f0c15 */
[----:B------:R-:W-:Y:S01]  /*60e0*/  IMAD.IADD R21, R189, 0x1, R173 ;  /* 0x00000001bd157824 */ /* 0x000fe200078e02ad */
[----:B------:R-:W-:-:S04]  /*60f0*/  LEA R20, P1, R172, R14, 0x1 ;  /* 0x0000000eac147211 */ /* 0x000fc800078208ff */
[----:B------:R-:W-:Y:S02]  /*6100*/  LEA.HI.X R21, R172, R15, R21, 0x1, P1 ;  /* 0x0000000fac157211 */ /* 0x000fe400008f0c15 */
[----:B------:R-:W-:-:S05]  /*6110*/  IADD3 R192, P1, R192, R194, RZ ;  /* 0x000000c2c0c07210 */ /* 0x000fca0007f3e0ff */
[----:B------:R-:W-:Y:S01]  /*6120*/  IMAD.X R190, R175, 0x1, R191, P1 ;  /* 0x00000001afbe7824 */ /* 0x000fe200008e06bf */
[----:B------:R-:W-:-:S05]  /*6130*/  IADD3 R172, P1, R186, R194, RZ ;  /* 0x000000c2baac7210 */ /* 0x000fca0007f3e0ff */
[----:B------:R-:W-:Y:S01]  /*6140*/  IMAD.X R173, R187, 0x1, R175, P1 ;  /* 0x00000001bbad7824 */ /* 0x000fe200008e06af */
[----:B------:R-:W-:Y:S01]  /*6150*/  LEA R170, P1, R192, R14, 0x1 ;  /* 0x0000000ec0aa7211 */ /* 0x000fe200078208ff */
[----:B------:R-:W-:-:S03]  /*6160*/  IMAD.WIDE.U32 R172, R17, R188, R172 ;  /* 0x000000bc11ac7225 */ /* 0x000fc600078e00ac */
[----:B------:R-:W-:Y:S01]  /*6170*/  LEA.HI.X R171, R192, R15, R190, 0x1, P1 ;  /* 0x0000000fc0ab7211 */ /* 0x000fe200008f0cbe */
[----:B------:R-:W-:Y:S01]  /*6180*/  IMAD.IADD R189, R189, 0x1, R173 ;  /* 0x00000001bdbd7824 */ /* 0x000fe200078e02ad */
[----:B------:R-:W-:-:S04]  /*6190*/  LEA R14, P1, R172, R14, 0x1 ;  /* 0x0000000eac0e7211 */ /* 0x000fc800078208ff */
[----:B------:R-:W-:Y:S02]  /*61a0*/  LEA.HI.X R15, R172, R15, R189, 0x1, P1 ;  /* 0x0000000fac0f7211 */ /* 0x000fe400008f0cbd */
[----:B------:R-:W-:-:S13]  /*61b0*/  ISETP.GT.AND P1, PT, R0, RZ, P3 ;  /* 0x000000ff0000720c */ /* 0x000fda0001f24270 */
[----:B0-----:R-:W-:Y:S05]  /*61c0*/  @!P1 BRA `(.L_x_45) ;  /* 0x0000000000049947 */ /* 0x001fea0003800000 */
[----:B------:R0:W5:Y:S02]  /*61d0*/  LDG.E.LTC128B.U16 R174, desc[UR40][R4.64+0x22] ;  /* 0x0000222804ae7981 */ /* 0x000164000c1e1520 */
.L_x_45:
[----:B------:R-:W-:Y:S05]  /*61e0*/  BSYNC B1 ;  /* 0x0000000000017941 */ /* 0x000fea0003800000 */
.L_x_44:
[----:B-----5:R-:W-:Y:S01]  /*61f0*/  IMAD.U32 R17, R174, 0x10000, RZ ;  /* 0x00010000ae117824 */ /* 0x020fe200078e00ff */
[----:B------:R-:W-:Y:S03]  /*6200*/  BSSY B1, `(.L_x_46) ;  /* 0x0000008000017945 */ /* 0x000fe60003800000 */
[----:B------:R-:W-:-:S04]  /*6210*/  FMUL R172, R17, R184 ;  /* 0x000000b811ac7220 */ /* 0x000fc80000400000 */
[----:B------:R-:W-:-:S05]  /*6220*/  FFMA R172, R177, R185, R172 ;  /* 0x000000b9b1ac7223 */ /* 0x000fca00000000ac */
[----:B------:R-:W-:-:S05]  /*6230*/  F2FP.BF16.F32.PACK_AB R172, RZ, R172 ;  /* 0x000000acffac723e */ /* 0x000fca00000010ff */
[----:B------:R0:W-:Y:S01]  /*6240*/  @P1 STG.E.U16 desc[UR40][R6.64+0x22], R172 ;  /* 0x000022ac06001986 */ /* 0x0001e2000c101528 */
[----:B------:R-:W-:-:S13]  /*6250*/  ISETP.GT.AND P1, PT, R0, 0x8, P4 ;  /* 0x000000080000780c */ /* 0x000fda0002724270 */
[----:B0-----:R-:W-:Y:S05]  /*6260*/  @!P1 BRA `(.L_x_47) ;  /* 0x0000000000049947 */ /* 0x001fea0003800000 */
[----:B------:R0:W5:Y:S02]  /*6270*/  LDG.E.LTC128B.U16 R174, desc[UR40][R8.64+0x20] ;  /* 0x0000202808ae7981 */ /* 0x000164000c1e1520 */
.L_x_47:
[----:B------:R-:W-:Y:S05]  /*6280*/  BSYNC B1 ;  /* 0x0000000000017941 */ /* 0x000fea0003800000 */
.L_x_46:
        /* <DEDUP_REMOVED lines=9> */
.L_x_49:
[----:B------:R-:W-:Y:S05]  /*6320*/  BSYNC B1 ;  /* 0x0000000000017941 */ /* 0x000fea0003800000 */
.L_x_48:
[----:B-----5:R-:W-:Y:S01]  /*6330*/  IMAD.U32 R17, R174, 0x10000, RZ ;  /* 0x00010000ae117824 */ /* 0x020fe200078e00ff */
[----:B------:R-:W-:Y:S01]  /*6340*/  ISETP.GT.AND P2, PT, R3, 0x18, PT ;  /* 0x000000180300780c */ /* 0x000fe20003f44270 */
[----:B------:R-:W-:Y:S02]  /*6350*/  BSSY B1, `(.L_x_50) ;  /* 0x0000008000017945 */ /* 0x000fe40003800000 */
[----:B------:R-:W-:-:S04]  /*6360*/  FMUL R172, R17, R184 ;  /* 0x000000b811ac7220 */ /* 0x000fc80000400000 */
[----:B------:R-:W-:-:S05]  /*6370*/  FFMA R172, R179, R185, R172 ;  /* 0x000000b9b3ac7223 */ /* 0x000fca00000000ac */
[----:B------:R-:W-:-:S05]  /*6380*/  F2FP.BF16.F32.PACK_AB R172, RZ, R172 ;  /* 0x000000acffac723e */ /* 0x000fca00000010ff */
[----:B------:R0:W-:Y:S01]  /*6390*/  @P1 STG.E.U16 desc[UR40][R10.64+0x22], R172 ;  /* 0x000022ac0a001986 */ /* 0x0001e2000c101528 */
[----:B------:R-:W-:-:S13]  /*63a0*/  ISETP.GT.AND P1, PT, R0, RZ, P2 ;  /* 0x000000ff0000720c */ /* 0x000fda0001724270 */
[----:B0-----:R-:W-:Y:S05]  /*63b0*/  @!P1 BRA `(.L_x_51) ;  /* 0x0000000000049947 */ /* 0x001fea0003800000 */
[----:B------:R0:W5:Y:S02]  /*63c0*/  LDG.E.LTC128B.U16 R174, desc[UR40][R4.64+0x30] ;  /* 0x0000302804ae7981 */ /* 0x000164000c1e1520 */
.L_x_51:
[----:B------:R-:W-:Y:S05]  /*63d0*/  BSYNC B1 ;  /* 0x0000000000017941 */ /* 0x000fea0003800000 */
.L_x_50:
[----:B-----5:R-:W-:Y:S01]  /*63e0*/  IMAD.U32 R17, R174, 0x10000, RZ ;  /* 0x00010000ae117824 */ /* 0x020fe200078e00ff */
[----:B------:R-:W-:Y:S03]  /*63f0*/  BSSY B1, `(.L_x_52) ;  /* 0x0000009000017945 */ /* 0x000fe60003800000 */
[----:B------:R-:W-:-:S04]  /*6400*/  FMUL R17, R17, R184 ;  /* 0x000000b811117220 */ /* 0x000fc80000400000 */
[----:B------:R-:W-:-:S05]  /*6410*/  FFMA R17, R180, R185, R17 ;  /* 0x000000b9b4117223 */ /* 0x000fca0000000011 */
[----:B------:R-:W-:-:S05]  /*6420*/  F2FP.BF16.F32.PACK_AB R17, RZ, R17 ;  /* 0x00000011ff11723e */ /* 0x000fca00000010ff */
[----:B------:R0:W-:Y:S01]  /*6430*/  @P1 STG.E.U16 desc[UR40][R6.64+0x30], R17 ;  /* 0x0000301106001986 */ /* 0x0001e2000c101528 */
[----:B------:R-:W-:-:S04]  /*6440*/  ISETP.GT.AND P1, PT, R3, 0x19, PT ;  /* 0x000000190300780c */ /* 0x000fc80003f24270 */
[----:B------:R-:W-:-:S13]  /*6450*/  ISETP.GT.AND P5, PT, R0, RZ, P1 ;  /* 0x000000ff0000720c */ /* 0x000fda0000fa4270 */
[----:B0-----:R-:W-:Y:S05]  /*6460*/  @!P5 BRA `(.L_x_53) ;  /* 0x000000000004d947 */ /* 0x001fea0003800000 */
[----:B------:R0:W5:Y:S02]  /*6470*/  LDG.E.LTC128B.U16 R174, desc[UR40][R4.64+0x32] ;  /* 0x0000322804ae7981 */ /* 0x000164000c1e1520 */
.L_x_53:
[----:B------:R-:W-:Y:S05]  /*6480*/  BSYNC B1 ;  /* 0x0000000000017941 */ /* 0x000fea0003800000 */
.L_x_52:
        /* <DEDUP_REMOVED lines=9> */
.L_x_55:
[----:B------:R-:W-:Y:S05]  /*6520*/  BSYNC B1 ;  /* 0x0000000000017941 */ /* 0x000fea0003800000 */
.L_x_54:
        /* <DEDUP_REMOVED lines=9> */
.L_x_57:
[----:B------:R-:W-:Y:S05]  /*65c0*/  BSYNC B1 ;  /* 0x0000000000017941 */ /* 0x000fea0003800000 */
.L_x_56:
[----:B-----5:R-:W-:Y:S01]  /*65d0*/  IMAD.U32 R17, R174, 0x10000, RZ ;  /* 0x00010000ae117824 */ /* 0x020fe200078e00ff */
[----:B------:R-:W-:-:S03]  /*65e0*/  SHF.L.U64.HI R173, R12, 0x8, R13 ;  /* 0x000000080cad7819 */ /* 0x000fc6000001020d */
[----:B------:R-:W-:Y:S01]  /*65f0*/  FMUL R172, R17, R184 ;  /* 0x000000b811ac7220 */ /* 0x000fe20000400000 */
[----:B------:R-:W-:-:S03]  /*6600*/  IMAD.SHL.U32 R17, R12, 0x100, RZ ;  /* 0x000001000c117824 */ /* 0x000fc600078e00ff */
[----:B------:R-:W-:-:S05]  /*6610*/  FFMA R172, R183, R185, R172 ;  /* 0x000000b9b7ac7223 */ /* 0x000fca00000000ac */
[----:B------:R-:W-:-:S05]  /*6620*/  F2FP.BF16.F32.PACK_AB R172, RZ, R172 ;  /* 0x000000acffac723e */ /* 0x000fca00000010ff */
[----:B------:R0:W-:Y:S01]  /*6630*/  @P5 STG.E.U16 desc[UR40][R10.64+0x32], R172 ;  /* 0x000032ac0a005986 */ /* 0x0001e2000c101528 */
[----:B------:R-:W-:-:S05]  /*6640*/  IADD3 R12, P5, R17, R6, RZ ;  /* 0x00000006110c7210 */ /* 0x000fca0007fbe0ff */
[----:B------:R-:W-:Y:S01]  /*6650*/  IMAD.X R13, R173, 0x1, R7, P5 ;  /* 0x00000001ad0d7824 */ /* 0x000fe200028e0607 */
[----:B------:R-:W-:-:S13]  /*6660*/  ISETP.GT.AND P5, PT, R0, 0x80, P0 ;  /* 0x000000800000780c */ /* 0x000fda00007a4270 */
[----:B------:R-:W2:Y:S01]  /*6670*/  @P5 LDG.E.LTC128B.U16 R174, desc[UR40][R168.64] ;  /* 0x00000028a8ae5981 */ /* 0x000ea2000c1e1520 */
[----:B------:R-:W-:Y:S01]  /*6680*/  BSSY B1, `(.L_x_58) ;  /* 0x000000a000017945 */ /* 0x000fe20003800000 */
[----:B--2---:R-:W-:-:S04]  /*6690*/  IMAD.U32 R175, R174, 0x10000, RZ ;  /* 0x00010000aeaf7824 */ /* 0x004fc800078e00ff */
[----:B------:R-:W-:-:S04]  /*66a0*/  FMUL R175, R175, R184 ;  /* 0x000000b8afaf7220 */ /* 0x000fc80000400000 */
[----:B------:R-:W-:-:S05]  /*66b0*/  FFMA R175, R152, R185, R175 ;  /* 0x000000b998af7223 */ /* 0x000fca00000000af */
[----:B------:R-:W-:-:S05]  /*66c0*/  F2FP.BF16.F32.PACK_AB R175, RZ, R175 ;  /* 0x000000afffaf723e */ /* 0x000fca00000010ff */
[----:B------:R0:W-:Y:S01]  /*66d0*/  @P5 STG.E.U16 desc[UR40][R12.64], R175 ;  /* 0x000000af0c005986 */ /* 0x0001e2000c101528 */
[----:B------:R-:W-:-:S04]  /*66e0*/  LOP3.LUT P5, RZ, R2, 0x2, RZ, 0xc0, !PT ;  /* 0x0000000202ff7812 */ /* 0x000fc800078ac0ff */
[----:B------:R-:W-:-:S13]  /*66f0*/  ISETP.GT.AND P5, PT, R0, 0x80, P5 ;  /* 0x000000800000780c */ /* 0x000fda0002fa4270 */
[----:B0-----:R-:W-:Y:S05]  /*6700*/  @!P5 BRA `(.L_x_59) ;  /* 0x000000000004d947 */ /* 0x001fea0003800000 */
[----:B------:R0:W5:Y:S02]  /*6710*/  LDG.E.LTC128B.U16 R174, desc[UR40][R20.64+0x2] ;  /* 0x0000022814ae7981 */ /* 0x000164000c1e1520 */
.L_x_59:
[----:B------:R-:W-:Y:S05]  /*6720*/  BSYNC B1 ;  /* 0x0000000000017941 */ /* 0x000fea0003800000 */
.L_x_58:
[----:B-----5:R-:W-:Y:S01]  /*6730*/  IMAD.U32 R169, R174, 0x10000, RZ ;  /* 0x00010000aea97824 */ /* 0x020fe200078e00ff */
[----:B------:R-:W-:Y:S01]  /*6740*/  ISETP.GT.AND P0, PT, R0, 0x88, P0 ;  /* 0x000000880000780c */ /* 0x000fe20000704270 */
[----:B------:R-:W-:Y:S02]  /*6750*/  BSSY B1, `(.L_x_60) ;  /* 0x000000a000017945 */ /* 0x000fe40003800000 */
[----:B------:R-:W-:-:S04]  /*6760*/  FMUL R152, R169, R184 ;  /* 0x000000b8a9987220 */ /* 0x000fc80000400000 */
[----:B------:R-:W-:-:S05]  /*6770*/  FFMA R152, R153, R185, R152 ;  /* 0x000000b999987223 */ /* 0x000fca0000000098 */
[----:B------:R-:W-:-:S04]  /*6780*/  F2FP.BF16.F32.PACK_AB R152, RZ, R152 ;  /* 0x00000098ff98723e */ /* 0x000fc800000010ff */
[----:B------:R-:W-:-:S05]  /*6790*/  PRMT R153, R152, 0x7610, R153 ;  /* 0x0000761098997816 */ /* 0x000fca0000000099 */
[----:B------:R2:W-:Y:S01]  /*67a0*/  @P5 STG.E.U16 desc[UR40][R12.64+0x2], R153 ;  /* 0x000002990c005986 */ /* 0x0005e2000c101528 */
[----:B------:R-:W-:-:S05]  /*67b0*/  IADD3 R152, P5, R12, R23, RZ ;  /* 0x000000170c987210 */ /* 0x000fca0007fbe0ff */
[----:B--2---:R-:W-:Y:S01]  /*67c0*/  IMAD.X R153, R13, 0x1, R199, P5 ;  /* 0x000000010d997824 */ /* 0x004fe200028e06c7 */
[----:B------:R-:W-:Y:S07]  /*67d0*/  @!P0 BRA `(.L_x_61) ;  /* 0x0000000000048947 */ /* 0x000fee0003800000 */
[----:B------:R2:W5:Y:S02]  /*67e0*/  LDG.E.LTC128B.U16 R174, desc[UR40][R170.64] ;  /* 0x00000028aaae7981 */ /* 0x000564000c1e1520 */
.L_x_61:
[----:B------:R-:W-:Y:S05]  /*67f0*/  BSYNC B1 ;  /* 0x0000000000017941 */ /* 0x000fea0003800000 */
.L_x_60:
[----:B-----5:R-:W-:Y:S01]  /*6800*/  IMAD.U32 R169, R174, 0x10000, RZ ;  /* 0x00010000aea97824 */ /* 0x020fe200078e00ff */
[----:B------:R-:W-:Y:S01]  /*6810*/  LOP3.LUT P5, RZ, R2, 0x2, RZ, 0xc0, !PT ;  /* 0x0000000202ff7812 */ /* 0x000fe200078ac0ff */
[----:B------:R-:W-:Y:S02]  /*6820*/  BSSY B1, `(.L_x_62) ;  /* 0x0000008000017945 */ /* 0x000fe40003800000 */
[----:B------:R-:W-:-:S04]  /*6830*/  FMUL R169, R169, R184 ;  /* 0x000000b8a9a97220 */ /* 0x000fc80000400000 */
[----:B------:R-:W-:-:S05]  /*6840*/  FFMA R169, R154, R185, R169 ;  /* 0x000000b99aa97223 */ /* 0x000fca00000000a9 */
[----:B------:R-:W-:-:S05]  /*6850*/  F2FP.BF16.F32.PACK_AB R169, RZ, R169 ;  /* 0x000000a9ffa9723e */ /* 0x000fca00000010ff */
[----:B------:R0:W-:Y:S01]  /*6860*/  @P0 STG.E.U16 desc[UR40][R152.64], R169 ;  /* 0x000000a998000986 */ /* 0x0001e2000c101528 */
[----:B------:R-:W-:-:S13]  /*6870*/  ISETP.GT.AND P0, PT, R0, 0x88, P5 ;  /* 0x000000880000780c */ /* 0x000fda0002f04270 */
[----:B0-----:R-:W-:Y:S05]  /*6880*/  @!P0 BRA `(.L_x_63) ;  /* 0x0000000000048947 */ /* 0x001fea0003800000 */
[----:B------:R0:W5:Y:S02]  /*6890*/  LDG.E.LTC128B.U16 R174, desc[UR40][R14.64+0x2] ;  /* 0x000002280eae7981 */ /* 0x000164000c1e1520 */
.L_x_63:
[----:B------:R-:W-:Y:S05]  /*68a0*/  BSYNC B1 ;  /* 0x0000000000017941 */ /* 0x000fea0003800000 */
.L_x_62:
        /* <DEDUP_REMOVED lines=10> */
.L_x_65:
[----:B------:R-:W-:Y:S05]  /*6950*/  BSYNC B1 ;  /* 0x0000000000017941 */ /* 0x000fea0003800000 */
.L_x_64:
        /* <DEDUP_REMOVED lines=9> */
.L_x_67:
[----:B------:R-:W-:Y:S05]  /*69f0*/  BSYNC B1 ;  /* 0x0000000000017941 */ /* 0x000fea0003800000 */
.L_x_66:
        /* <DEDUP_REMOVED lines=9> */
.L_x_69:
[----:B------:R-:W-:Y:S05]  /*6a90*/  BSYNC B1 ;  /* 0x0000000000017941 */ /* 0x000fea0003800000 */
.L_x_68:
[----:B-----5:R-:W-:Y:S01]  /*6aa0*/  IMAD.U32 R155, R174, 0x10000, RZ ;  /* 0x00010000ae9b7824 */ /* 0x020fe200078e00ff */
[----:B------:R-:W-:Y:S01]  /*6ab0*/  ISETP.GT.AND P5, PT, R0, 0x88, P6 ;  /* 0x000000880000780c */ /* 0x000fe200037a4270 */
[----:B------:R-:W-:Y:S02]  /*6ac0*/  BSSY B1, `(.L_x_70) ;  /* 0x0000007000017945 */ /* 0x000fe40003800000 */
[----:B------:R-:W-:-:S04]  /*6ad0*/  FMUL R155, R155, R184 ;  /* 0x000000b89b9b7220 */ /* 0x000fc80000400000 */
[----:B------:R-:W-:-:S05]  /*6ae0*/  FFMA R155, R158, R185, R155 ;  /* 0x000000b99e9b7223 */ /* 0x000fca000000009b */
[----:B------:R-:W-:-:S05]  /*6af0*/  F2FP.BF16.F32.PACK_AB R155, RZ, R155 ;  /* 0x0000009bff9b723e */ /* 0x000fca00000010ff */
[----:B------:R0:W-:Y:S01]  /*6b00*/  @P0 STG.E.U16 desc[UR40][R152.64+0x10], R155 ;  /* 0x0000109b98000986 */ /* 0x0001e2000c101528 */
[----:B------:R-:W-:Y:S05]  /*6b10*/  @!P5 BRA `(.L_x_71) ;  /* 0x000000000004d947 */ /* 0x000fea0003800000 */
[----:B------:R0:W5:Y:S02]  /*6b20*/  LDG.E.LTC128B.U16 R174, desc[UR40][R14.64+0x12] ;  /* 0x000012280eae7981 */ /* 0x000164000c1e1520 */
.L_x_71:
[----:B------:R-:W-:Y:S05]  /*6b30*/  BSYNC B1 ;  /* 0x0000000000017941 */ /* 0x000fea0003800000 */
.L_x_70:
[----:B0----5:R-:W-:Y:S01]  /*6b40*/  IMAD.U32 R155, R174, 0x10000, RZ ;  /* 0x00010000ae9b7824 */ /* 0x021fe200078e00ff */
        /* <DEDUP_REMOVED lines=8> */
.L_x_73:
[----:B------:R-:W-:Y:S05]  /*6bd0*/  BSYNC B1 ;  /* 0x0000000000017941 */ /* 0x000fea0003800000 */
.L_x_72:
        /* <DEDUP_REMOVED lines=9> */
.L_x_75:
[----:B------:R-:W-:Y:S05]  /*6c70*/  BSYNC B1 ;  /* 0x0000000000017941 */ /* 0x000fea0003800000 */
.L_x_74:
        /* <DEDUP_REMOVED lines=9> */
.L_x_77:
[----:B------:R-:W-:Y:S05]  /*6d10*/  BSYNC B1 ;  /* 0x0000000000017941 */ /* 0x000fea0003800000 */
.L_x_76:
        /* <DEDUP_REMOVED lines=9> */
.L_x_79:
[----:B------:R-:W-:Y:S05]  /*6db0*/  BSYNC B1 ;  /* 0x0000000000017941 */ /* 0x000fea0003800000 */
.L_x_78:
        /* <DEDUP_REMOVED lines=9> */
.L_x_81:
[----:B------:R-:W-:Y:S05]  /*6e50*/  BSYNC B1 ;  /* 0x0000000000017941 */ /* 0x000fea0003800000 */
.L_x_80:
        /* <DEDUP_REMOVED lines=9> */
.L_x_83:
[----:B------:R-:W-:Y:S05]  /*6ef0*/  BSYNC B1 ;  /* 0x0000000000017941 */ /* 0x000fea0003800000 */
.L_x_82:
        /* <DEDUP_REMOVED lines=9> */
.L_x_85:
[----:B------:R-:W-:Y:S05]  /*6f90*/  BSYNC B1 ;  /* 0x0000000000017941 */ /* 0x000fea0003800000 */
.L_x_84:
        /* <DEDUP_REMOVED lines=9> */
.L_x_87:
[----:B------:R-:W-:Y:S05]  /*7030*/  BSYNC B1 ;  /* 0x0000000000017941 */ /* 0x000fea0003800000 */
.L_x_86:
[----:B0----5:R-:W-:Y:S01]  /*7040*/  IMAD.U32 R155, R174, 0x10000, RZ ;  /* 0x00010000ae9b7824 */ /* 0x021fe200078e00ff */
        /* <DEDUP_REMOVED lines=11> */
.L_x_89:
[----:B------:R-:W-:Y:S05]  /*7100*/  BSYNC B1 ;  /* 0x0000000000017941 */ /* 0x000fea0003800000 */
.L_x_88:
        /* <DEDUP_REMOVED lines=12> */
.L_x_91:
[----:B------:R-:W-:Y:S05]  /*71d0*/  BSYNC B1 ;  /* 0x0000000000017941 */ /* 0x000fea0003800000 */
.L_x_90:
        /* <DEDUP_REMOVED lines=9> */
.L_x_93:
[----:B------:R-:W-:Y:S05]  /*7270*/  BSYNC B1 ;  /* 0x0000000000017941 */ /* 0x000fea0003800000 */
.L_x_92:
        /* <DEDUP_REMOVED lines=9> */
.L_x_95:
[----:B------:R-:W-:Y:S05]  /*7310*/  BSYNC B1 ;  /* 0x0000000000017941 */ /* 0x000fea0003800000 */
.L_x_94:
        /* <DEDUP_REMOVED lines=12> */
.L_x_97:
[----:B------:R-:W-:Y:S05]  /*73e0*/  BSYNC B1 ;  /* 0x0000000000017941 */ /* 0x000fea0003800000 */
.L_x_96:
[----:B-----5:R-:W-:Y:S01]  /*73f0*/  IMAD.U32 R137, R174, 0x10000, RZ ;  /* 0x00010000ae897824 */ /* 0x020fe200078e00ff */
[----:B0-----:R-:W-:Y:S01]  /*7400*/  IADD3 R136, P0, P2, R23, R6, R17 ;  /* 0x0000000617887210 */ /* 0x001fe20007a1e011 */
[----:B------:R-:W-:Y:S01]  /*7410*/  BSSY B1, `(.L_x_98) ;  /* 0x000000a000017945 */ /* 0x000fe20003800000 */
[----:B------:R-:W-:Y:S01]  /*7420*/  ISETP.GT.AND P4, PT, R3, 0x29, PT ;  /* 0x000000290300780c */ /* 0x000fe20003f84270 */
[----:B------:R-:W-:-:S04]  /*7430*/  FMUL R137, R137, R184 ;  /* 0x000000b889897220 */ /* 0x000fc80000400000 */
[----:B------:R-:W-:Y:S01]  /*7440*/  FFMA R140, R140, R185, R137 ;  /* 0x000000b98c8c7223 */ /* 0x000fe20000000089 */
[----:B------:R-:W-:Y:S02]  /*7450*/  IADD3.X R137, R199, R7, R173, P0, P2 ;  /* 0x00000007c7897210 */ /* 0x000fe400007e44ad */
[----:B------:R-:W-:Y:S02]  /*7460*/  ISETP.GT.AND P0, PT, R0, RZ, P4 ;  /* 0x000000ff0000720c */ /* 0x000fe40002704270 */
[----:B------:R-:W-:-:S05]  /*7470*/  F2FP.BF16.F32.PACK_AB R140, RZ, R140 ;  /* 0x0000008cff8c723e */ /* 0x000fca00000010ff */
[----:B------:R0:W-:Y:S06]  /*7480*/  @P1 STG.E.U16 desc[UR40][R6.64+0x50], R140 ;  /* 0x0000508c06001986 */ /* 0x0001ec000c101528 */
[----:B------:R-:W-:Y:S05]  /*7490*/  @!P0 BRA `(.L_x_99) ;  /* 0x0000000000048947 */ /* 0x000fea0003800000 */
[----:B------:R0:W5:Y:S02]  /*74a0*/  LDG.E.LTC128B.U16 R174, desc[UR40][R4.64+0x52] ;  /* 0x0000522804ae7981 */ /* 0x000164000c1e1520 */
.L_x_99:
[----:B------:R-:W-:Y:S05]  /*74b0*/  BSYNC B1 ;  /* 0x0000000000017941 */ /* 0x000fea0003800000 */
.L_x_98:
        /* <DEDUP_REMOVED lines=9> */
.L_x_101:
[----:B------:R-:W-:Y:S05]  /*7550*/  BSYNC B1 ;  /* 0x0000000000017941 */ /* 0x000fea0003800000 */
.L_x_100:
        /* <DEDUP_REMOVED lines=9> */
.L_x_103:
[----:B------:R-:W-:Y:S05]  /*75f0*/  BSYNC B1 ;  /* 0x0000000000017941 */ /* 0x000fea0003800000 */
.L_x_102:
[----:B0----5:R-:W-:Y:S01]  /*7600*/  IMAD.U32 R17, R174, 0x10000, RZ ;  /* 0x00010000ae117824 */ /* 0x021fe200078e00ff */
        /* <DEDUP_REMOVED lines=9> */
.L_x_105:
[----:B------:R-:W-:Y:S05]  /*76a0*/  BSYNC B1 ;  /* 0x0000000000017941 */ /* 0x000fea0003800000 */
.L_x_104:
[----:B-----5:R-:W-:Y:S01]  /*76b0*/  IMAD.U32 R17, R174, 0x10000, RZ ;  /* 0x00010000ae117824 */ /* 0x020fe200078e00ff */
[----:B------:R-:W-:Y:S01]  /*76c0*/  ISETP.GT.AND P2, PT, R3, 0x31, PT ;  /* 0x000000310300780c */ /* 0x000fe20003f44270 */
[----:B------:R-:W-:Y:S02]  /*76d0*/  BSSY B1, `(.L_x_106) ;  /* 0x000000a000017945 */ /* 0x000fe40003800000 */
[----:B------:R-:W-:-:S04]  /*76e0*/  FMUL R17, R17, R184 ;  /* 0x000000b811117220 */ /* 0x000fc80000400000 */
[----:B------:R-:W-:-:S05]  /*76f0*/  FFMA R17, R144, R185, R17 ;  /* 0x000000b990117223 */ /* 0x000fca0000000011 */
[----:B------:R-:W-:-:S05]  /*7700*/  F2FP.BF16.F32.PACK_AB R17, RZ, R17 ;  /* 0x00000011ff11723e */ /* 0x000fca00000010ff */
[----:B------:R0:W-:Y:S01]  /*7710*/  @P0 STG.E.U16 desc[UR40][R6.64+0x60], R17 ;  /* 0x0000601106000986 */ /* 0x0001e2000c101528 */
[----:B------:R-:W-:-:S05]  /*7720*/  IADD3 R138, P0, R23, R12, RZ ;  /* 0x0000000c178a7210 */ /* 0x000fca0007f1e0ff */
[----:B------:R-:W-:Y:S01]  /*7730*/  IMAD.X R139, R199, 0x1, R13, P0 ;  /* 0x00000001c78b7824 */ /* 0x000fe200000e060d */
[----:B------:R-:W-:-:S13]  /*7740*/  ISETP.GT.AND P0, PT, R0, RZ, P2 ;  /* 0x000000ff0000720c */ /* 0x000fda0001704270 */
[----:B0-----:R-:W-:Y:S05]  /*7750*/  @!P0 BRA `(.L_x_107) ;  /* 0x0000000000048947 */ /* 0x001fea0003800000 */
[----:B------:R0:W5:Y:S02]  /*7760*/  LDG.E.LTC128B.U16 R174, desc[UR40][R4.64+0x62] ;  /* 0x0000622804ae7981 */ /* 0x000164000c1e1520 */
.L_x_107:
[----:B------:R-:W-:Y:S05]  /*7770*/  BSYNC B1 ;  /* 0x0000000000017941 */ /* 0x000fea0003800000 */
.L_x_106:
        /* <DEDUP_REMOVED lines=9> */
.L_x_109:
[----:B------:R-:W-:Y:S05]  /*7810*/  BSYNC B1 ;  /* 0x0000000000017941 */ /* 0x000fea0003800000 */
.L_x_108:
        /* <DEDUP_REMOVED lines=9> */
.L_x_111:
[----:B------:R-:W-:Y:S05]  /*78b0*/  BSYNC B1 ;  /* 0x0000000000017941 */ /* 0x000fea0003800000 */
.L_x_110:
        /* <DEDUP_REMOVED lines=10> */
.L_x_113:
[----:B------:R-:W-:Y:S05]  /*7960*/  BSYNC B1 ;  /* 0x0000000000017941 */ /* 0x000fea0003800000 */
.L_x_112:
        /* <DEDUP_REMOVED lines=10> */
.L_x_115:
[----:B------:R-:W-:Y:S05]  /*7a10*/  BSYNC B1 ;  /* 0x0000000000017941 */ /* 0x000fea0003800000 */
.L_x_114:
        /* <DEDUP_REMOVED lines=9> */
.L_x_117:
[----:B------:R-:W-:Y:S05]  /*7ab0*/  BSYNC B1 ;  /* 0x0000000000017941 */ /* 0x000fea0003800000 */
.L_x_116:
        /* <DEDUP_REMOVED lines=9> */
.L_x_119:
[----:B------:R-:W-:Y:S05]  /*7b50*/  BSYNC B1 ;  /* 0x0000000000017941 */ /* 0x000fea0003800000 */
.L_x_118:
[----:B-----5:R-:W-:Y:S01]  /*7b60*/  IMAD.U32 R17, R174, 0x10000, RZ ;  /* 0x00010000ae117824 */ /* 0x020fe200078e00ff */
[----:B------:R-:W-:Y:S03]  /*7b70*/  BSSY B1, `(.L_x_120) ;  /* 0x0000009000017945 */ /* 0x000fe60003800000 */
        /* <DEDUP_REMOVED lines=8> */
.L_x_121:
[----:B------:R-:W-:Y:S05]  /*7c00*/  BSYNC B1 ;  /* 0x0000000000017941 */ /* 0x000fea0003800000 */
.L_x_120:
        /* <DEDUP_REMOVED lines=10> */
.L_x_123:
[----:B------:R-:W-:Y:S05]  /*7cb0*/  BSYNC B1 ;  /* 0x0000000000017941 */ /* 0x000fea0003800000 */
.L_x_122:
        /* <DEDUP_REMOVED lines=10> */
.L_x_125:
[----:B------:R-:W-:Y:S05]  /*7d60*/  BSYNC B1 ;  /* 0x0000000000017941 */ /* 0x000fea0003800000 */
.L_x_124:
        /* <DEDUP_REMOVED lines=10> */
.L_x_127:
[----:B------:R-:W-:Y:S05]  /*7e10*/  BSYNC B1 ;  /* 0x0000000000017941 */ /* 0x000fea0003800000 */
.L_x_126:
        /* <DEDUP_REMOVED lines=9> */
.L_x_129:
[----:B------:R-:W-:Y:S05]  /*7eb0*/  BSYNC B1 ;  /* 0x0000000000017941 */ /* 0x000fea0003800000 */
.L_x_128:
        /* <DEDUP_REMOVED lines=9> */
.L_x_131:
[----:B------:R-:W-:Y:S05]  /*7f50*/  BSYNC B1 ;  /* 0x0000000000017941 */ /* 0x000fea0003800000 */
.L_x_130:
        /* <DEDUP_REMOVED lines=9> */
.L_x_133:
[----:B------:R-:W-:Y:S05]  /*7ff0*/  BSYNC B1 ;  /* 0x0000000000017941 */ /* 0x000fea0003800000 */
.L_x_132:
[----:B-----5:R-:W-:Y:S01]  /*8000*/  IMAD.U32 R17, R174, 0x10000, RZ ;  /* 0x00010000ae117824 */ /* 0x020fe200078e00ff */
[----:B------:R-:W-:Y:S01]  /*8010*/  ISETP.GT.AND P4, PT, R0, 0x88, P4 ;  /* 0x000000880000780c */ /* 0x000fe20002784270 */
[----:B------:R-:W-:Y:S01]  /*8020*/  IMAD.MOV.U32 R120, RZ, RZ, R138 ;  /* 0x000000ffff787224 */ /* 0x000fe200078e008a */
[----:B------:R-:W-:Y:S01]  /*8030*/  BSSY B1, `(.L_x_134) ;  /* 0x0000008000017945 */ /* 0x000fe20003800000 */
[----:B------:R-:W-:Y:S01]  /*8040*/  FMUL R17, R17, R184 ;  /* 0x000000b811117220 */ /* 0x000fe20000400000 */
[----:B------:R-:W-:-:S03]  /*8050*/  IMAD.MOV.U32 R121, RZ, RZ, R139 ;  /* 0x000000ffff797224 */ /* 0x000fc600078e008b */
[----:B------:R-:W-:-:S05]  /*8060*/  FFMA R17, R126, R185, R17 ;  /* 0x000000b97e117223 */ /* 0x000fca0000000011 */
[----:B------:R-:W-:-:S05]  /*8070*/  F2FP.BF16.F32.PACK_AB R17, RZ, R17 ;  /* 0x00000011ff11723e */ /* 0x000fca00000010ff */
[----:B------:R0:W-:Y:S01]  /*8080*/  @P5 STG.E.U16 desc[UR40][R120.64+0x50], R17 ;  /* 0x0000501178005986 */ /* 0x0001e2000c101528 */
[----:B------:R-:W-:Y:S05]  /*8090*/  @!P4 BRA `(.L_x_135) ;  /* 0x000000000004c947 */ /* 0x000fea0003800000 */
[----:B------:R0:W5:Y:S02]  /*80a0*/  LDG.E.LTC128B.U16 R174, desc[UR40][R14.64+0x52] ;  /* 0x000052280eae7981 */ /* 0x000164000c1e1520 */
.L_x_135:
[----:B------:R-:W-:Y:S05]  /*80b0*/  BSYNC B1 ;  /* 0x0000000000017941 */ /* 0x000fea0003800000 */
.L_x_134:
        /* <DEDUP_REMOVED lines=9> */
.L_x_137:
[----:B------:R-:W-:Y:S05]  /*8150*/  BSYNC B1 ;  /* 0x0000000000017941 */ /* 0x000fea0003800000 */
.L_x_136:
        /* <DEDUP_REMOVED lines=9> */
.L_x_139:
[----:B------:R-:W-:Y:S05]  /*81f0*/  BSYNC B1 ;  /* 0x0000000000017941 */ /* 0x000fea0003800000 */
.L_x_138:
        /* <DEDUP_REMOVED lines=9> */
.L_x_141:
[----:B------:R-:W-:Y:S05]  /*8290*/  BSYNC B1 ;  /* 0x0000000000017941 */ /* 0x000fea0003800000 */
.L_x_140:
        /* <DEDUP_REMOVED lines=9> */
.L_x_143:
[----:B------:R-:W-:Y:S05]  /*8330*/  BSYNC B1 ;  /* 0x0000000000017941 */ /* 0x000fea0003800000 */
.L_x_142:
        /* <DEDUP_REMOVED lines=9> */
.L_x_145:
[----:B------:R-:W-:Y:S05]  /*83d0*/  BSYNC B1 ;  /* 0x0000000000017941 */ /* 0x000fea0003800000 */
.L_x_144:
        /* <DEDUP_REMOVED lines=9> */
.L_x_147:
[----:B------:R-:W-:Y:S05]  /*8470*/  BSYNC B1 ;  /* 0x0000000000017941 */ /* 0x000fea0003800000 */
.L_x_146:
        /* <DEDUP_REMOVED lines=9> */
.L_x_149:
[----:B------:R-:W-:Y:S05]  /*8510*/  BSYNC B1 ;  /* 0x0000000000017941 */ /* 0x000fea0003800000 */
.L_x_148:
        /* <DEDUP_REMOVED lines=9> */
.L_x_151:
[----:B------:R-:W-:Y:S05]  /*85b0*/  BSYNC B1 ;  /* 0x0000000000017941 */ /* 0x000fea0003800000 */
.L_x_150:
[----:B0----5:R-:W-:Y:S01]  /*85c0*/  IMAD.U32 R17, R174, 0x10000, RZ ;  /* 0x00010000ae117824 */ /* 0x021fe200078e00ff */
[----:B------:R-:W-:Y:S01]  /*85d0*/  ISETP.GT.AND P3, PT, R3, 0x40, PT ;  /* 0x000000400300780c */ /* 0x000fe20003f64270 */
[----:B------:R-:W-:Y:S02]  /*85e0*/  BSSY B1, `(.L_x_152) ;  /* 0x0000009000017945 */ /* 0x000fe40003800000 */
[----:B------:R-:W-:Y:S01]  /*85f0*/  FMUL R122, R17, R184 ;  /* 0x000000b8117a7220 */ /* 0x000fe20000400000 */
[----:B------:R-:W-:Y:S02]  /*8600*/  ISETP.GT.AND P1, PT, R0, RZ, P3 ;  /* 0x000000ff0000720c */ /* 0x000fe40001f24270 */
[----:B------:R-:W-:Y:S01]  /*8610*/  P2R R23, PR, RZ, 0x8 ;  /* 0x00000008ff177803 */ /* 0x000fe20000000000 */
[----:B------:R-:W-:-:S05]  /*8620*/  FFMA R122, R135, R185, R122 ;  /* 0x000000b9877a7223 */ /* 0x000fca000000007a */
[----:B------:R-:W-:-:S05]  /*8630*/  F2FP.BF16.F32.PACK_AB R122, RZ, R122 ;  /* 0x0000007aff7a723e */ /* 0x000fca00000010ff */
[----:B------:R0:W-:Y:S01]  /*8640*/  @P0 STG.E.U16 desc[UR40][R120.64+0x72], R122 ;  /* 0x0000727a78000986 */ /* 0x0001e2000c101528 */
[----:B------:R-:W-:Y:S05]  /*8650*/  @!P1 BRA `(.L_x_153) ;  /* 0x0000000000049947 */ /* 0x000fea0003800000 */
[----:B------:R0:W5:Y:S02]  /*8660*/  LDG.E.LTC128B.U16 R174, desc[UR40][R4.64+0x80] ;  /* 0x0000802804ae7981 */ /* 0x000164000c1e1520 */
.L_x_153:
[----:B------:R-:W-:Y:S05]  /*8670*/  BSYNC B1 ;  /* 0x0000000000017941 */ /* 0x000fea0003800000 */
.L_x_152:
[----:B-----5:R-:W-:Y:S01]  /*8680*/  IMAD.U32 R17, R174, 0x10000, RZ ;  /* 0x00010000ae117824 */ /* 0x020fe200078e00ff */
[----:B------:R-:W-:Y:S01]  /*8690*/  ISETP.GT.AND P2, PT, R3, 0x41, PT ;  /* 0x000000410300780c */ /* 0x000fe20003f44270 */
[----:B------:R-:W-:Y:S02]  /*86a0*/  BSSY B1, `(.L_x_154) ;  /* 0x0000009000017945 */ /* 0x000fe40003800000 */
[----:B------:R-:W-:Y:S01]  /*86b0*/  FMUL R17, R17, R184 ;  /* 0x000000b811117220 */ /* 0x000fe20000400000 */
[----:B------:R-:W-:Y:S02]  /*86c0*/  ISETP.GT.AND P0, PT, R0, RZ, P2 ;  /* 0x000000ff0000720c */ /* 0x000fe40001704270 */
[----:B0-----:R-:W-:Y:S01]  /*86d0*/  P2R R122, PR, RZ, 0x4 ;  /* 0x00000004ff7a7803 */ /* 0x001fe20000000000 */
[----:B------:R-:W-:-:S05]  /*86e0*/  FFMA R17, R104, R185, R17 ;  /* 0x000000b968117223 */ /* 0x000fca0000000011 */
[----:B------:R-:W-:-:S05]  /*86f0*/  F2FP.BF16.F32.PACK_AB R17, RZ, R17 ;  /* 0x00000011ff11723e */ /* 0x000fca00000010ff */
[----:B------:R0:W-:Y:S01]  /*8700*/  @P1 STG.E.U16 desc[UR40][R6.64+0x80], R17 ;  /* 0x0000801106001986 */ /* 0x0001e2000c101528 */
[----:B------:R-:W-:Y:S05]  /*8710*/  @!P0 BRA `(.L_x_155) ;  /* 0x0000000000048947 */ /* 0x000fea0003800000 */
[----:B------:R0:W5:Y:S02]  /*8720*/  LDG.E.LTC128B.U16 R174, desc[UR40][R4.64+0x82] ;  /* 0x0000822804ae7981 */ /* 0x000164000c1e1520 */
.L_x_155:
[----:B------:R-:W-:Y:S05]  /*8730*/  BSYNC B1 ;  /* 0x0000000000017941 */ /* 0x000fea0003800000 */
.L_x_154:
        /* <DEDUP_REMOVED lines=9> */
.L_x_157:
[----:B------:R-:W-:Y:S05]  /*87d0*/  BSYNC B1 ;  /* 0x0000000000017941 */ /* 0x000fea0003800000 */
.L_x_156:
        /* <DEDUP_REMOVED lines=9> */
.L_x_159:
[----:B------:R-:W-:Y:S05]  /*8870*/  BSYNC B1 ;  /* 0x0000000000017941 */ /* 0x000fea0003800000 */
.L_x_158:
[----:B0----5:R-:W-:Y:S01]  /*8880*/  IMAD.U32 R17, R174, 0x10000, RZ ;  /* 0x00010000ae117824 */ /* 0x021fe200078e00ff */
[----:B------:R-:W-:Y:S01]  /*8890*/  ISETP.GT.AND P6, PT, R3, 0x48, PT ;  /* 0x000000480300780c */ /* 0x000fe20003fc4270 */
[----:B------:R-:W-:Y:S02]  /*88a0*/  BSSY B1, `(.L_x_160) ;  /* 0x0000008000017945 */ /* 0x000fe40003800000 */
[----:B------:R-:W-:Y:S01]  /*88b0*/  FMUL R104, R17, R184 ;  /* 0x000000b811687220 */ /* 0x000fe20000400000 */
[----:B------:R-:W-:-:S03]  /*88c0*/  ISETP.GT.AND P1, PT, R0, RZ, P6 ;  /* 0x000000ff0000720c */ /* 0x000fc60003724270 */
[----:B------:R-:W-:-:S05]  /*88d0*/  FFMA R104, R107, R185, R104 ;  /* 0x000000b96b687223 */ /* 0x000fca0000000068 */
[----:B------:R-:W-:-:S05]  /*88e0*/  F2FP.BF16.F32.PACK_AB R104, RZ, R104 ;  /* 0x00000068ff68723e */ /* 0x000fca00000010ff */
[----:B------:R0:W-:Y:S01]  /*88f0*/  @P0 STG.E.U16 desc[UR40][R10.64+0x82], R104 ;  /* 0x000082680a000986 */ /* 0x0001e2000c101528 */
[----:B------:R-:W-:Y:S05]  /*8900*/  @!P1 BRA `(.L_x_161) ;  /* 0x0000000000049947 */ /* 0x000fea0003800000 */
[----:B------:R0:W5:Y:S02]  /*8910*/  LDG.E.LTC128B.U16 R174, desc[UR40][R4.64+0x90] ;  /* 0x0000902804ae7981 */ /* 0x000164000c1e1520 */
.L_x_161:
[----:B------:R-:W-:Y:S05]  /*8920*/  BSYNC B1 ;  /* 0x0000000000017941 */ /* 0x000fea0003800000 */
.L_x_160:
[----:B-----5:R-:W-:Y:S01]  /*8930*/  IMAD.U32 R17, R174, 0x10000, RZ ;  /* 0x00010000ae117824 */ /* 0x020fe200078e00ff */
        /* <DEDUP_REMOVED lines=9> */
.L_x_163:
[----:B------:R-:W-:Y:S05]  /*89d0*/  BSYNC B1 ;  /* 0x0000000000017941 */ /* 0x000fea0003800000 */
.L_x_162:
        /* <DEDUP_REMOVED lines=9> */
.L_x_165:
[----:B------:R-:W-:Y:S05]  /*8a70*/  BSYNC B1 ;  /* 0x0000000000017941 */ /* 0x000fea0003800000 */
.L_x_164:
        /* <DEDUP_REMOVED lines=9> */
.L_x_167:
[----:B------:R-:W-:Y:S05]  /*8b10*/  BSYNC B1 ;  /* 0x0000000000017941 */ /* 0x000fea0003800000 */
.L_x_166:
        /* <DEDUP_REMOVED lines=10> */
.L_x_169:
[----:B------:R-:W-:Y:S05]  /*8bc0*/  BSYNC B1 ;  /* 0x0000000000017941 */ /* 0x000fea0003800000 */
.L_x_168:
        /* <DEDUP_REMOVED lines=10> */
.L_x_171:
[----:B------:R-:W-:Y:S05]  /*8c70*/  BSYNC B1 ;  /* 0x0000000000017941 */ /* 0x000fea0003800000 */
.L_x_170:
        /* <DEDUP_REMOVED lines=9> */
.L_x_173:
[----:B------:R-:W-:Y:S05]  /*8d10*/  BSYNC B1 ;  /* 0x0000000000017941 */ /* 0x000fea0003800000 */
.L_x_172:
        /* <DEDUP_REMOVED lines=9> */
.L_x_175:
[----:B------:R-:W-:Y:S05]  /*8db0*/  BSYNC B1 ;  /* 0x0000000000017941 */ /* 0x000fea0003800000 */
.L_x_174:
        /* <DEDUP_REMOVED lines=10> */
.L_x_177:
[----:B------:R-:W-:Y:S05]  /*8e60*/  BSYNC B1 ;  /* 0x0000000000017941 */ /* 0x000fea0003800000 */
.L_x_176:
        /* <DEDUP_REMOVED lines=10> */
.L_x_179:
[----:B------:R-:W-:Y:S05]  /*8f10*/  BSYNC B1 ;  /* 0x0000000000017941 */ /* 0x000fea0003800000 */
.L_x_178:
        /* <DEDUP_REMOVED lines=9> */
.L_x_181:
[----:B------:R-:W-:Y:S05]  /*8fb0*/  BSYNC B1 ;  /* 0x0000000000017941 */ /* 0x000fea0003800000 */
.L_x_180:
        /* <DEDUP_REMOVED lines=9> */
.L_x_183:
[----:B------:R-:W-:Y:S05]  /*9050*/  BSYNC B1 ;  /* 0x0000000000017941 */ /* 0x000fea0003800000 */
.L_x_182:
[----:B-----5:R-:W-:Y:S01]  /*9060*/  IMAD.U32 R17, R174, 0x10000, RZ ;  /* 0x00010000ae117824 */ /* 0x020fe200078e00ff */
[----:B------:R-:W-:Y:S03]  /*9070*/  BSSY B1, `(.L_x_184) ;  /* 0x0000009000017945 */ /* 0x000fe60003800000 */
[----:B------:R-:W-:-:S04]  /*9080*/  FMUL R104, R17, R184 ;  /* 0x000000b811687220 */ /* 0x000fc80000400000 */
[----:B------:R-:W-:-:S05]  /*9090*/  FFMA R104, R119, R185, R104 ;  /* 0x000000b977687223 */ /* 0x000fca0000000068 */
[----:B------:R-:W-:-:S05]  /*90a0*/  F2FP.BF16.F32.PACK_AB R104, RZ, R104 ;  /* 0x00000068ff68723e */ /* 0x000fca00000010ff */
[----:B------:R0:W-:Y:S01]  /*90b0*/  @P5 STG.E.U16 desc[UR40][R10.64+0xb2], R104 ;  /* 0x0000b2680a005986 */ /* 0x0001e2000c101528 */
[----:B------:R-:W-:-:S04]  /*90c0*/  ISETP.NE.AND P5, PT, R23, RZ, PT ;  /* 0x000000ff1700720c */ /* 0x000fc80003fa5270 */
[----:B------:R-:W-:-:S13]  /*90d0*/  ISETP.GT.AND P5, PT, R0, 0x80, P5 ;  /* 0x000000800000780c */ /* 0x000fda0002fa4270 */
[----:B0-----:R-:W-:Y:S05]  /*90e0*/  @!P5 BRA `(.L_x_185) ;  /* 0x000000000004d947 */ /* 0x001fea0003800000 */
[----:B------:R0:W5:Y:S02]  /*90f0*/  LDG.E.LTC128B.U16 R174, desc[UR40][R20.64+0x80] ;  /* 0x0000802814ae7981 */ /* 0x000164000c1e1520 */
.L_x_185:
[----:B------:R-:W-:Y:S05]  /*9100*/  BSYNC B1 ;  /* 0x0000000000017941 */ /* 0x000fea0003800000 */
.L_x_184:
        /* <DEDUP_REMOVED lines=10> */
.L_x_187:
[----:B------:R-:W-:Y:S05]  /*91b0*/  BSYNC B1 ;  /* 0x0000000000017941 */ /* 0x000fea0003800000 */
.L_x_186:
        /* <DEDUP_REMOVED lines=10> */
.L_x_189:
[----:B------:R-:W-:Y:S05]  /*9260*/  BSYNC B1 ;  /* 0x0000000000017941 */ /* 0x000fea0003800000 */
.L_x_188:
        /* <DEDUP_REMOVED lines=10> */
.L_x_191:
[----:B------:R-:W-:Y:S05]  /*9310*/  BSYNC B1 ;  /* 0x0000000000017941 */ /* 0x000fea0003800000 */
.L_x_190:
        /* <DEDUP_REMOVED lines=9> */
.L_x_193:
[----:B------:R-:W-:Y:S05]  /*93b0*/  BSYNC B1 ;  /* 0x0000000000017941 */ /* 0x000fea0003800000 */
.L_x_192:
        /* <DEDUP_REMOVED lines=9> */
.L_x_195:
[----:B------:R-:W-:Y:S05]  /*9450*/  BSYNC B1 ;  /* 0x0000000000017941 */ /* 0x000fea0003800000 */
.L_x_194:
        /* <DEDUP_REMOVED lines=9> */
.L_x_197:
[----:B------:R-:W-:Y:S05]  /*94f0*/  BSYNC B1 ;  /* 0x0000000000017941 */ /* 0x000fea0003800000 */
.L_x_196:
        /* <DEDUP_REMOVED lines=9> */
.L_x_199:
[----:B------:R-:W-:Y:S05]  /*9590*/  BSYNC B1 ;  /* 0x0000000000017941 */ /* 0x000fea0003800000 */
.L_x_198:
        /* <DEDUP_REMOVED lines=9> */
.L_x_201:
[----:B------:R-:W-:Y:S05]  /*9630*/  BSYNC B1 ;  /* 0x0000000000017941 */ /* 0x000fea0003800000 */
.L_x_200:
        /* <DEDUP_REMOVED lines=9> */
.L_x_203:
[----:B------:R-:W-:Y:S05]  /*96d0*/  BSYNC B1 ;  /* 0x0000000000017941 */ /* 0x000fea0003800000 */
.L_x_202:
        /* <DEDUP_REMOVED lines=9> */
.L_x_205:
[----:B------:R-:W-:Y:S05]  /*9770*/  BSYNC B1 ;  /* 0x0000000000017941 */ /* 0x000fea0003800000 */
.L_x_204:
        /* <DEDUP_REMOVED lines=9> */
.L_x_207:
[----:B------:R-:W-:Y:S05]  /*9810*/  BSYNC B1 ;  /* 0x0000000000017941 */ /* 0x000fea0003800000 */
.L_x_206:
        /* <DEDUP_REMOVED lines=9> */
.L_x_209:
[----:B------:R-:W-:Y:S05]  /*98b0*/  BSYNC B1 ;  /* 0x0000000000017941 */ /* 0x000fea0003800000 */
.L_x_208:
        /* <DEDUP_REMOVED lines=9> */
.L_x_211:
[----:B------:R-:W-:Y:S05]  /*9950*/  BSYNC B1 ;  /* 0x0000000000017941 */ /* 0x000fea0003800000 */
.L_x_210:
        /* <DEDUP_REMOVED lines=9> */
.L_x_213:
[----:B------:R-:W-:Y:S05]  /*99f0*/  BSYNC B1 ;  /* 0x0000000000017941 */ /* 0x000fea0003800000 */
.L_x_212:
        /* <DEDUP_REMOVED lines=9> */
.L_x_215:
[----:B------:R-:W-:Y:S05]  /*9a90*/  BSYNC B1 ;  /* 0x0000000000017941 */ /* 0x000fea0003800000 */
.L_x_214:
        /* <DEDUP_REMOVED lines=11> */
.L_x_217:
[----:B------:R-:W-:Y:S05]  /*9b50*/  BSYNC B1 ;  /* 0x0000000000017941 */ /* 0x000fea0003800000 */
.L_x_216:
        /* <DEDUP_REMOVED lines=11> */
.L_x_219:
[----:B------:R-:W-:Y:S05]  /*9c10*/  BSYNC B1 ;  /* 0x0000000000017941 */ /* 0x000fea0003800000 */
.L_x_218:
        /* <DEDUP_REMOVED lines=9> */
.L_x_221:
[----:B------:R-:W-:Y:S05]  /*9cb0*/  BSYNC B1 ;  /* 0x0000000000017941 */ /* 0x000fea0003800000 */
.L_x_220:
        /* <DEDUP_REMOVED lines=9> */
.L_x_223:
[----:B------:R-:W-:Y:S05]  /*9d50*/  BSYNC B1 ;  /* 0x0000000000017941 */ /* 0x000fea0003800000 */
.L_x_222:
        /* <DEDUP_REMOVED lines=10> */
.L_x_225:
[----:B------:R-:W-:Y:S05]  /*9e00*/  BSYNC B1 ;  /* 0x0000000000017941 */ /* 0x000fea0003800000 */
.L_x_224:
        /* <DEDUP_REMOVED lines=10> */
.L_x_227:
[----:B------:R-:W-:Y:S05]  /*9eb0*/  BSYNC B1 ;  /* 0x0000000000017941 */ /* 0x000fea0003800000 */
.L_x_226:
        /* <DEDUP_REMOVED lines=9> */
.L_x_229:
[----:B------:R-:W-:Y:S05]  /*9f50*/  BSYNC B1 ;  /* 0x0000000000017941 */ /* 0x000fea0003800000 */
.L_x_228:
        /* <DEDUP_REMOVED lines=9> */
.L_x_231:
[----:B------:R-:W-:Y:S05]  /*9ff0*/  BSYNC B1 ;  /* 0x0000000000017941 */ /* 0x000fea0003800000 */
.L_x_230:
        /* <DEDUP_REMOVED lines=10> */
.L_x_233:
[----:B------:R-:W-:Y:S05]  /*a0a0*/  BSYNC B1 ;  /* 0x0000000000017941 */ /* 0x000fea0003800000 */
.L_x_232:
        /* <DEDUP_REMOVED lines=10> */
.L_x_235:
[----:B------:R-:W-:Y:S05]  /*a150*/  BSYNC B1 ;  /* 0x0000000000017941 */ /* 0x000fea0003800000 */
.L_x_234:
        /* <DEDUP_REMOVED lines=9> */
.L_x_237:
[----:B------:R-:W-:Y:S05]  /*a1f0*/  BSYNC B1 ;  /* 0x0000000000017941 */ /* 0x000fea0003800000 */
.L_x_236:
        /* <DEDUP_REMOVED lines=9> */
.L_x_239:
[----:B------:R-:W-:Y:S05]  /*a290*/  BSYNC B1 ;  /* 0x0000000000017941 */ /* 0x000fea0003800000 */
.L_x_238:
        /* <DEDUP_REMOVED lines=10> */
.L_x_241:
[----:B------:R-:W-:Y:S05]  /*a340*/  BSYNC B1 ;  /* 0x0000000000017941 */ /* 0x000fea0003800000 */
.L_x_240:
        /* <DEDUP_REMOVED lines=10> */
.L_x_243:
[----:B------:R-:W-:Y:S05]  /*a3f0*/  BSYNC B1 ;  /* 0x0000000000017941 */ /* 0x000fea0003800000 */
.L_x_242:
        /* <DEDUP_REMOVED lines=9> */
.L_x_245:
[----:B------:R-:W-:Y:S05]  /*a490*/  BSYNC B1 ;  /* 0x0000000000017941 */ /* 0x000fea0003800000 */
.L_x_244:
        /* <DEDUP_REMOVED lines=9> */
.L_x_247:
[----:B------:R-:W-:Y:S05]  /*a530*/  BSYNC B1 ;  /* 0x0000000000017941 */ /* 0x000fea0003800000 */
.L_x_246:
        /* <DEDUP_REMOVED lines=10> */
.L_x_249:
[----:B------:R-:W-:Y:S05]  /*a5e0*/  BSYNC B1 ;  /* 0x0000000000017941 */ /* 0x000fea0003800000 */
.L_x_248:
        /* <DEDUP_REMOVED lines=10> */
.L_x_251:
[----:B------:R-:W-:Y:S05]  /*a690*/  BSYNC B1 ;  /* 0x0000000000017941 */ /* 0x000fea0003800000 */
.L_x_250:
        /* <DEDUP_REMOVED lines=10> */
.L_x_253:
[----:B------:R-:W-:Y:S05]  /*a740*/  BSYNC B1 ;  /* 0x0000000000017941 */ /* 0x000fea0003800000 */
.L_x_252:
        /* <DEDUP_REMOVED lines=10> */
.L_x_255:
[----:B------:R-:W-:Y:S05]  /*a7f0*/  BSYNC B1 ;  /* 0x0000000000017941 */ /* 0x000fea0003800000 */
.L_x_254:
        /* <DEDUP_REMOVED lines=9> */
.L_x_257:
[----:B------:R-:W-:Y:S05]  /*a890*/  BSYNC B1 ;  /* 0x0000000000017941 */ /* 0x000fea0003800000 */
.L_x_256:
        /* <DEDUP_REMOVED lines=9> */
.L_x_259:
[----:B------:R-:W-:Y:S05]  /*a930*/  BSYNC B1 ;  /* 0x0000000000017941 */ /* 0x000fea0003800000 */
.L_x_258:
        /* <DEDUP_REMOVED lines=9> */
.L_x_261:
[----:B------:R-:W-:Y:S05]  /*a9d0*/  BSYNC B1 ;  /* 0x0000000000017941 */ /* 0x000fea0003800000 */
.L_x_260:
        /* <DEDUP_REMOVED lines=9> */
.L_x_263:
[----:B------:R-:W-:Y:S05]  /*aa70*/  BSYNC B1 ;  /* 0x0000000000017941 */ /* 0x000fea0003800000 */
.L_x_262:
        /* <DEDUP_REMOVED lines=9> */
.L_x_265:
[----:B------:R-:W-:Y:S05]  /*ab10*/  BSYNC B1 ;  /* 0x0000000000017941 */ /* 0x000fea0003800000 */
.L_x_264:
        /* <DEDUP_REMOVED lines=9> */
.L_x_267:
[----:B------:R-:W-:Y:S05]  /*abb0*/  BSYNC B1 ;  /* 0x0000000000017941 */ /* 0x000fea0003800000 */
.L_x_266:
        /* <DEDUP_REMOVED lines=9> */
.L_x_269:
[----:B------:R-:W-:Y:S05]  /*ac50*/  BSYNC B1 ;  /* 0x0000000000017941 */ /* 0x000fea0003800000 */
.L_x_268:
        /* <DEDUP_REMOVED lines=9> */
.L_x_271:
[----:B------:R-:W-:Y:S05]  /*acf0*/  BSYNC B1 ;  /* 0x0000000000017941 */ /* 0x000fea0003800000 */
.L_x_270:
        /* <DEDUP_REMOVED lines=9> */
.L_x_273:
[----:B------:R-:W-:Y:S05]  /*ad90*/  BSYNC B1 ;  /* 0x0000000000017941 */ /* 0x000fea0003800000 */
.L_x_272:
        /* <DEDUP_REMOVED lines=9> */
.L_x_275:
[----:B------:R-:W-:Y:S05]  /*ae30*/  BSYNC B1 ;  /* 0x0000000000017941 */ /* 0x000fea0003800000 */
.L_x_274:
        /* <DEDUP_REMOVED lines=9> */
.L_x_277:
[----:B------:R-:W-:Y:S05]  /*aed0*/  BSYNC B1 ;  /* 0x0000000000017941 */ /* 0x000fea0003800000 */
.L_x_276:
        /* <DEDUP_REMOVED lines=9> */
.L_x_279:
[----:B------:R-:W-:Y:S05]  /*af70*/  BSYNC B1 ;  /* 0x0000000000017941 */ /* 0x000fea0003800000 */
.L_x_278:
        /* <DEDUP_REMOVED lines=11> */
.L_x_281:
[----:B------:R-:W-:Y:S05]  /*b030*/  BSYNC B1 ;  /* 0x0000000000017941 */ /* 0x000fea0003800000 */
.L_x_280:
        /* <DEDUP_REMOVED lines=11> */
.L_x_283:
[----:B------:R-:W-:Y:S05]  /*b0f0*/  BSYNC B1 ;  /* 0x0000000000017941 */ /* 0x000fea0003800000 */
.L_x_282:
        /* <DEDUP_REMOVED lines=9> */
.L_x_285:
[----:B------:R-:W-:Y:S05]  /*b190*/  BSYNC B1 ;  /* 0x0000000000017941 */ /* 0x000fea0003800000 */
.L_x_284:
        /* <DEDUP_REMOVED lines=9> */
.L_x_287:
[----:B------:R-:W-:Y:S05]  /*b230*/  BSYNC B1 ;  /* 0x0000000000017941 */ /* 0x000fea0003800000 */
.L_x_286:
        /* <DEDUP_REMOVED lines=10> */
.L_x_289:
[----:B------:R-:W-:Y:S05]  /*b2e0*/  BSYNC B1 ;  /* 0x0000000000017941 */ /* 0x000fea0003800000 */
.L_x_288:
        /* <DEDUP_REMOVED lines=10> */
.L_x_291:
[----:B------:R-:W-:Y:S05]  /*b390*/  BSYNC B1 ;  /* 0x0000000000017941 */ /* 0x000fea0003800000 */
.L_x_290:
        /* <DEDUP_REMOVED lines=9> */
.L_x_293:
[----:B------:R-:W-:Y:S05]  /*b430*/  BSYNC B1 ;  /* 0x0000000000017941 */ /* 0x000fea0003800000 */
.L_x_292:
        /* <DEDUP_REMOVED lines=9> */
.L_x_295:
[----:B------:R-:W-:Y:S05]  /*b4d0*/  BSYNC B1 ;  /* 0x0000000000017941 */ /* 0x000fea0003800000 */
.L_x_294:
        /* <DEDUP_REMOVED lines=10> */
.L_x_297:
[----:B------:R-:W-:Y:S05]  /*b580*/  BSYNC B1 ;  /* 0x0000000000017941 */ /* 0x000fea0003800000 */
.L_x_296:
        /* <DEDUP_REMOVED lines=10> */
.L_x_299:
[----:B------:R-:W-:Y:S05]  /*b630*/  BSYNC B1 ;  /* 0x0000000000017941 */ /* 0x000fea0003800000 */
.L_x_298:
        /* <DEDUP_REMOVED lines=9> */
.L_x_301:
[----:B------:R-:W-:Y:S05]  /*b6d0*/  BSYNC B1 ;  /* 0x0000000000017941 */ /* 0x000fea0003800000 */
.L_x_300:
        /* <DEDUP_REMOVED lines=9> */
.L_x_303:
[----:B------:R-:W-:Y:S05]  /*b770*/  BSYNC B1 ;  /* 0x0000000000017941 */ /* 0x000fea0003800000 */
.L_x_302:
        /* <DEDUP_REMOVED lines=10> */
.L_x_305:
[----:B------:R-:W-:Y:S05]  /*b820*/  BSYNC B1 ;  /* 0x0000000000017941 */ /* 0x000fea0003800000 */
.L_x_304:
        /* <DEDUP_REMOVED lines=10> */
.L_x_307:
[----:B------:R-:W-:Y:S05]  /*b8d0*/  BSYNC B1 ;  /* 0x0000000000017941 */ /* 0x000fea0003800000 */
.L_x_306:
[----:B-----5:R-:W-:Y:S01]  /*b8e0*/  IMAD.U32 R3, R174, 0x10000, RZ ;  /* 0x00010000ae037824 */ /* 0x020fe200078e00ff */
[----:B------:R-:W-:Y:S03]  /*b8f0*/  BSSY B1, `(.L_x_308) ;  /* 0x0000008000017945 */ /* 0x000fe60003800000 */
[----:B01-3--:R-:W-:-:S04]  /*b900*/  FMUL R4, R3, R184 ;  /* 0x000000b803047220 */ /* 0x00bfc80000400000 */
[----:B------:R-:W-:-:S05]  /*b910*/  FFMA R4, R53, R185, R4 ;  /* 0x000000b935047223 */ /* 0x000fca0000000004 */
[----:B------:R-:W-:-:S05]  /*b920*/  F2FP.BF16.F32.PACK_AB R4, RZ, R4 ;  /* 0x00000004ff04723e */ /* 0x000fca00000010ff */
[----:B------:R0:W-:Y:S01]  /*b930*/  @P5 STG.E.U16 desc[UR40][R6.64+0x132], R4 ;  /* 0x0001320406005986 */ /* 0x0001e2000c101528 */
[----:B------:R-:W-:-:S13]  /*b940*/  ISETP.GT.AND P5, PT, R0, 0x8, P1 ;  /* 0x000000080000780c */ /* 0x000fda0000fa4270 */
[----:B0-----:R-:W-:Y:S05]  /*b950*/  @!P5 BRA `(.L_x_309) ;  /* 0x000000000004d947 */ /* 0x001fea0003800000 */
[----:B------:R0:W5:Y:S02]  /*b960*/  LDG.E.LTC128B.U16 R174, desc[UR40][R8.64+0x130] ;  /* 0x0001302808ae7981 */ /* 0x000164000c1e1520 */
.L_x_309:
[----:B------:R-:W-:Y:S05]  /*b970*/  BSYNC B1 ;  /* 0x0000000000017941 */ /* 0x000fea0003800000 */
.L_x_308:
[----:B-----5:R-:W-:Y:S01]  /*b980*/  IMAD.U32 R3, R174, 0x10000, RZ ;  /* 0x00010000ae037824 */ /* 0x020fe200078e00ff */
[----:B------:R-:W-:Y:S01]  /*b990*/  BSSY B1, `(.L_x_310) ;  /* 0x000000a000017945 */ /* 0x000fe20003800000 */
[----:B------:R-:W-:Y:S02]  /*b9a0*/  @P5 IMAD.MOV.U32 R4, RZ, RZ, R10 ;  /* 0x000000ffff045224 */ /* 0x000fe400078e000a */
[----:B------:R-:W-:Y:S01]  /*b9b0*/  FMUL R3, R3, R184 ;  /* 0x000000b803037220 */ /* 0x000fe20000400000 */
[----:B------:R-:W-:-:S03]  /*b9c0*/  @P5 IMAD.MOV.U32 R5, RZ, RZ, R11 ;  /* 0x000000ffff055224 */ /* 0x000fc600078e000b */
[----:B------:R-:W-:-:S05]  /*b9d0*/  FFMA R3, R54, R185, R3 ;  /* 0x000000b936037223 */ /* 0x000fca0000000003 */
[----:B------:R-:W-:-:S05]  /*b9e0*/  F2FP.BF16.F32.PACK_AB R3, RZ, R3 ;  /* 0x00000003ff03723e */ /* 0x000fca00000010ff */
[----:B------:R1:W-:Y:S01]  /*b9f0*/  @P5 STG.E.U16 desc[UR40][R4.64+0x130], R3 ;  /* 0x0001300304005986 */ /* 0x0003e2000c101528 */
[----:B------:R-:W-:-:S13]  /*ba00*/  ISETP.GT.AND P5, PT, R0, 0x8, P0 ;  /* 0x000000080000780c */ /* 0x000fda00007a4270 */
[----:B-1----:R-:W-:Y:S05]  /*ba10*/  @!P5 BRA `(.L_x_311) ;  /* 0x000000000004d947 */ /* 0x002fea0003800000 */
[----:B------:R1:W5:Y:S02]  /*ba20*/  LDG.E.LTC128B.U16 R174, desc[UR40][R8.64+0x132] ;  /* 0x0001322808ae7981 */ /* 0x000364000c1e1520 */
.L_x_311:
[----:B------:R-:W-:Y:S05]  /*ba30*/  BSYNC B1 ;  /* 0x0000000000017941 */ /* 0x000fea0003800000 */
.L_x_310:
        /* <DEDUP_REMOVED lines=8> */
[----:B---3--:R-:W-:Y:S05]  /*bac0*/  @!P5 BRA `(.L_x_313) ;  /* 0x000000000004d947 */ /* 0x008fea0003800000 */
[----:B------:R3:W5:Y:S02]  /*bad0*/  LDG.E.LTC128B.U16 R174, desc[UR40][R20.64+0x100] ;  /* 0x0001002814ae7981 */ /* 0x000764000c1e1520 */
.L_x_313:
[----:B------:R-:W-:Y:S05]  /*bae0*/  BSYNC B1 ;  /* 0x0000000000017941 */ /* 0x000fea0003800000 */
.L_x_312:
        /* <DEDUP_REMOVED lines=10> */
.L_x_315:
[----:B------:R-:W-:Y:S05]  /*bb90*/  BSYNC B1 ;  /* 0x0000000000017941 */ /* 0x000fea0003800000 */
.L_x_314:
        /* <DEDUP_REMOVED lines=10> */
.L_x_317:
[----:B------:R-:W-:Y:S05]  /*bc40*/  BSYNC B1 ;  /* 0x0000000000017941 */ /* 0x000fea0003800000 */
.L_x_316:
        /* <DEDUP_REMOVED lines=10> */
.L_x_319:
[----:B------:R-:W-:Y:S05]  /*bcf0*/  BSYNC B1 ;  /* 0x0000000000017941 */ /* 0x000fea0003800000 */
.L_x_318:
        /* <DEDUP_REMOVED lines=9> */
.L_x_321:
[----:B------:R-:W-:Y:S05]  /*bd90*/  BSYNC B1 ;  /* 0x0000000000017941 */ /* 0x000fea0003800000 */
.L_x_320:
        /* <DEDUP_REMOVED lines=9> */
.L_x_323:
[----:B------:R-:W-:Y:S05]  /*be30*/  BSYNC B1 ;  /* 0x0000000000017941 */ /* 0x000fea0003800000 */
.L_x_322:
        /* <DEDUP_REMOVED lines=9> */
.L_x_325:
[----:B------:R-:W-:Y:S05]  /*bed0*/  BSYNC B1 ;  /* 0x0000000000017941 */ /* 0x000fea0003800000 */
.L_x_324:
        /* <DEDUP_REMOVED lines=9> */
.L_x_327:
[----:B------:R-:W-:Y:S05]  /*bf70*/  BSYNC B1 ;  /* 0x0000000000017941 */ /* 0x000fea0003800000 */
.L_x_326:
        /* <DEDUP_REMOVED lines=9> */
.L_x_329:
[----:B------:R-:W-:Y:S05]  /*c010*/  BSYNC B1 ;  /* 0x0000000000017941 */ /* 0x000fea0003800000 */
.L_x_328:
        /* <DEDUP_REMOVED lines=9> */
.L_x_331:
[----:B------:R-:W-:Y:S05]  /*c0b0*/  BSYNC B1 ;  /* 0x0000000000017941 */ /* 0x000fea0003800000 */
.L_x_330:
        /* <DEDUP_REMOVED lines=9> */
.L_x_333:
[----:B------:R-:W-:Y:S05]  /*c150*/  BSYNC B1 ;  /* 0x0000000000017941 */ /* 0x000fea0003800000 */
.L_x_332:
        /* <DEDUP_REMOVED lines=9> */
.L_x_335:
[----:B------:R-:W-:Y:S05]  /*c1f0*/  BSYNC B1 ;  /* 0x0000000000017941 */ /* 0x000fea0003800000 */
.L_x_334:
        /* <DEDUP_REMOVED lines=9> */
.L_x_337:
[----:B------:R-:W-:Y:S05]  /*c290*/  BSYNC B1 ;  /* 0x0000000000017941 */ /* 0x000fea0003800000 */
.L_x_336:
        /* <DEDUP_REMOVED lines=9> */
.L_x_339:
[----:B------:R-:W-:Y:S05]  /*c330*/  BSYNC B1 ;  /* 0x0000000000017941 */ /* 0x000fea0003800000 */
.L_x_338:
        /* <DEDUP_REMOVED lines=9> */
.L_x_341:
[----:B------:R-:W-:Y:S05]  /*c3d0*/  BSYNC B1 ;  /* 0x0000000000017941 */ /* 0x000fea0003800000 */
.L_x_340:
        /* <DEDUP_REMOVED lines=9> */
.L_x_343:
[----:B------:R-:W-:Y:S05]  /*c470*/  BSYNC B1 ;  /* 0x0000000000017941 */ /* 0x000fea0003800000 */
.L_x_342:
[----:B------:R-:W-:Y:S05]  /*c480*/  @!P0 BRA `(.L_x_344) ;  /* 0x0000002c005c8947 */ /* 0x000fea0003800000 */
[----:B0----5:R-:W-:-:S04]  /*c490*/  IMAD.U32 R3, R174, 0x10000, RZ ;  /* 0x00010000ae037824 */ /* 0x021fc800078e00ff */
[----:B------:R-:W-:-:S04]  /*c4a0*/  FMUL R0, R3, R184 ;  /* 0x000000b803007220 */ /* 0x000fc80000400000 */
[----:B------:R-:W-:-:S05]  /*c4b0*/  FFMA R0, R39, R185, R0 ;  /* 0x000000b927007223 */ /* 0x000fca0000000000 */
[----:B------:R-:W-:-:S05]  /*c4c0*/  F2FP.BF16.F32.PACK_AB R0, RZ, R0 ;  /* 0x00000000ff00723e */ /* 0x000fca00000010ff */
[----:B------:R0:W-:Y:S01]  /*c4d0*/  STG.E.U16 desc[UR40][R120.64+0x132], R0 ;  /* 0x0001320078007986 */ /* 0x0001e2000c101528 */
[----:B------:R-:W-:Y:S05]  /*c4e0*/  BRA `(.L_x_344) ;  /* 0x0000002c00447947 */ /* 0x000fea0003800000 */
.L_x_29:
[----:B------:R-:W-:Y:S01]  /*c4f0*/  ULDC.64 UR4, c[0x0][0x5c0] ;  /* 0x0001700000047ab9 */ /* 0x000fe20000000a00 */
[-C--:B------:R-:W-:Y:S01]  /*c500*/  FMUL R168, R168, R185.reuse ;  /* 0x000000b9a8a87220 */ /* 0x080fe20000400000 */
[----:B------:R-:W-:Y:S01]  /*c510*/  LEA R4, P2, R8, UR4, 0x1 ;  /* 0x0000000408047c11 */ /* 0x000fe2000f8408ff */
[----:B------:R-:W-:Y:S01]  /*c520*/  IMAD.SHL.U32 R11, R12, 0x10, RZ ;  /* 0x000000100c0b7824 */ /* 0x000fe200078e00ff */
[----:B------:R-:W-:Y:S01]  /*c530*/  ISETP.GT.AND P3, PT, R3, 0x1, PT ;  /* 0x000000010300780c */ /* 0x000fe20003f64270 */
[-C--:B------:R-:W-:Y:S01]  /*c540*/  FMUL R169, R169, R185.reuse ;  /* 0x000000b9a9a97220 */ /* 0x080fe20000400000 */
[----:B------:R-:W-:Y:S01]  /*c550*/  F2FP.BF16.F32.PACK_AB R168, RZ, R168 ;  /* 0x000000a8ffa8723e */ /* 0x000fe200000010ff */
[-C--:B------:R-:W-:Y:S01]  /*c560*/  FMUL R170, R170, R185.reuse ;  /* 0x000000b9aaaa7220 */ /* 0x080fe20000400000 */
[----:B------:R-:W-:Y:S01]  /*c570*/  LEA.HI.X R5, R8, UR5, R199, 0x1, P2 ;  /* 0x0000000508057c11 */ /* 0x000fe200090f0cc7 */
[-C--:B------:R-:W-:Y:S01]  /*c580*/  FMUL R171, R171, R185.reuse ;  /* 0x000000b9abab7220 */ /* 0x080fe20000400000 */
[----:B------:R-:W-:Y:S01]  /*c590*/  ISETP.GT.AND P2, PT, R0, 0x8, P0 ;  /* 0x000000080000780c */ /* 0x000fe20000744270 */
[-C--:B------:R-:W-:Y:S01]  /*c5a0*/  FMUL R172, R172, R185.reuse ;  /* 0x000000b9acac7220 */ /* 0x080fe20000400000 */
[C---:B------:R-:W-:Y:S01]  /*c5b0*/  ISETP.GT.AND P4, PT, R0.reuse, 0x8, P3 ;  /* 0x000000080000780c */ /* 0x040fe20001f84270 */
[----:B------:R-:W-:Y:S01]  /*c5c0*/  @P1 STG.E.U16 desc[UR40][R4.64], R168 ;  /* 0x000000a804001986 */ /* 0x000fe2000c101528 */
[----:B------:R-:W-:Y:S01]  /*c5d0*/  ISETP.GT.AND P1, PT, R0, RZ, P3 ;  /* 0x000000ff0000720c */ /* 0x000fe20001f24270 */
[-C--:B------:R-:W-:Y:S01]  /*c5e0*/  FMUL R173, R173, R185.reuse ;  /* 0x000000b9adad7220 */ /* 0x080fe20000400000 */
[----:B------:R-:W-:Y:S01]  /*c5f0*/  SHF.L.U64.HI R9, R12, 0x4, R13 ;  /* 0x000000040c097819 */ /* 0x000fe2000001020d */
[-C--:B------:R-:W-:Y:S01]  /*c600*/  FMUL R174, R174, R185.reuse ;  /* 0x000000b9aeae7220 */ /* 0x080fe20000400000 */
[----:B------:R-:W-:Y:S01]  /*c610*/  IADD3 R6, P3, R11, R4, RZ ;  /* 0x000000040b067210 */ /* 0x000fe20007f7e0ff */
[----:B------:R-:W-:Y:S01]  /*c620*/  FMUL R175, R175, R185 ;  /* 0x000000b9afaf7220 */ /* 0x000fe20000400000 */
[----:B------:R-:W-:Y:S01]  /*c630*/  F2FP.BF16.F32.PACK_AB R169, RZ, R169 ;  /* 0x000000a9ffa9723e */ /* 0x000fe200000010ff */
[----:B------:R-:W-:Y:S01]  /*c640*/  FMUL R176, R176, R185 ;  /* 0x000000b9b0b07220 */ /* 0x000fe20000400000 */
[----:B------:R-:W-:Y:S01]  /*c650*/  F2FP.BF16.F32.PACK_AB R170, RZ, R170 ;  /* 0x000000aaffaa723e */ /* 0x000fe200000010ff */
[----:B------:R-:W-:Y:S01]  /*c660*/  IMAD.X R7, R9, 0x1, R5, P3 ;  /* 0x0000000109077824 */ /* 0x000fe200018e0605 */
[----:B------:R-:W-:Y:S01]  /*c670*/  F2FP.BF16.F32.PACK_AB R171, RZ, R171 ;  /* 0x000000abffab723e */ /* 0x000fe200000010ff */
[----:B------:R-:W-:Y:S01]  /*c680*/  IMAD R13, R13, 0xf0, RZ ;  /* 0x000000f00d0d7824 */ /* 0x000fe200078e02ff */
[----:B------:R-:W-:Y:S01]  /*c690*/  F2FP.BF16.F32.PACK_AB R172, RZ, R172 ;  /* 0x000000acffac723e */ /* 0x000fe200000010ff */
[----:B------:R-:W-:Y:S01]  /*c6a0*/  @P1 STG.E.U16 desc[UR40][R4.64+0x2], R169 ;  /* 0x000002a904001986 */ /* 0x000fe2000c101528 */
[C---:B------:R-:W-:Y:S01]  /*c6b0*/  ISETP.GT.AND P1, PT, R3.reuse, 0x8, PT ;  /* 0x000000080300780c */ /* 0x040fe20003f24270 */
[----:B------:R-:W-:Y:S01]  /*c6c0*/  IMAD.WIDE.U32 R20, R12, 0xf0, R6 ;  /* 0x000000f00c147825 */ /* 0x000fe200078e0006 */
[----:B------:R-:W-:Y:S01]  /*c6d0*/  F2FP.BF16.F32.PACK_AB R173, RZ, R173 ;  /* 0x000000adffad723e */ /* 0x000fe200000010ff */
[----:B------:R-:W-:Y:S01]  /*c6e0*/  @P2 STG.E.U16 desc[UR40][R6.64], R170 ;  /* 0x000000aa06002986 */ /* 0x000fe2000c101528 */
[----:B------:R-:W-:Y:S01]  /*c6f0*/  ISETP.GT.AND P2, PT, R3, 0x9, PT ;  /* 0x000000090300780c */ /* 0x000fe20003f44270 */
[----:B------:R-:W-:Y:S01]  /*c700*/  IMAD.IADD R21, R21, 0x1, R13 ;  /* 0x0000000115157824 */ /* 0x000fe200078e020d */
[C---:B------:R-:W-:Y:S01]  /*c710*/  ISETP.GT.AND P3, PT, R0.reuse, RZ, P1 ;  /* 0x000000ff0000720c */ /* 0x040fe20000f64270 */
[----:B------:R-:W-:Y:S01]  /*c720*/  @P4 STG.E.U16 desc[UR40][R6.64+0x2], R171 ;  /* 0x000002ab06004986 */ /* 0x000fe2000c101528 */
[----:B------:R-:W-:Y:S01]  /*c730*/  ISETP.GT.AND P4, PT, R0, RZ, P2 ;  /* 0x000000ff0000720c */ /* 0x000fe20001784270 */
[-C--:B------:R-:W-:Y:S01]  /*c740*/  FMUL R177, R177, R185.reuse ;  /* 0x000000b9b1b17220 */ /* 0x080fe20000400000 */
[----:B------:R-:W-:Y:S01]  /*c750*/  F2FP.BF16.F32.PACK_AB R174, RZ, R174 ;  /* 0x000000aeffae723e */ /* 0x000fe200000010ff */
[----:B------:R-:W-:Y:S01]  /*c760*/  FMUL R178, R178, R185 ;  /* 0x000000b9b2b27220 */ /* 0x000fe20000400000 */
[----:B------:R-:W-:Y:S01]  /*c770*/  F2FP.BF16.F32.PACK_AB R175, RZ, R175 ;  /* 0x000000afffaf723e */ /* 0x000fe200000010ff */
[-C--:B------:R-:W-:Y:S01]  /*c780*/  FMUL R179, R179, R185.reuse ;  /* 0x000000b9b3b37220 */ /* 0x080fe20000400000 */
[----:B------:R-:W-:Y:S01]  /*c790*/  F2FP.BF16.F32.PACK_AB R176, RZ, R176 ;  /* 0x000000b0ffb0723e */ /* 0x000fe200000010ff */
[----:B------:R-:W-:Y:S01]  /*c7a0*/  FMUL R180, R180, R185 ;  /* 0x000000b9b4b47220 */ /* 0x000fe20000400000 */
[----:B------:R-:W-:Y:S01]  /*c7b0*/  F2FP.BF16.F32.PACK_AB R177, RZ, R177 ;  /* 0x000000b1ffb1723e */ /* 0x000fe200000010ff */
[-C--:B------:R-:W-:Y:S01]  /*c7c0*/  FMUL R181, R181, R185.reuse ;  /* 0x000000b9b5b57220 */ /* 0x080fe20000400000 */
[----:B------:R-:W-:Y:S01]  /*c7d0*/  F2FP.BF16.F32.PACK_AB R178, RZ, R178 ;  /* 0x000000b2ffb2723e */ /* 0x000fe200000010ff */
[----:B------:R-:W-:Y:S01]  /*c7e0*/  @P3 STG.E.U16 desc[UR40][R4.64+0x10], R172 ;  /* 0x000010ac04003986 */ /* 0x000fe2000c101528 */
[----:B------:R-:W-:Y:S01]  /*c7f0*/  ISETP.GT.AND P3, PT, R0, 0x8, P1 ;  /* 0x000000080000780c */ /* 0x000fe20000f64270 */
[----:B------:R-:W-:Y:S01]  /*c800*/  FMUL R182, R182, R185 ;  /* 0x000000b9b6b67220 */ /* 0x000fe20000400000 */
[----:B------:R-:W-:Y:S01]  /*c810*/  F2FP.BF16.F32.PACK_AB R179, RZ, R179 ;  /* 0x000000b3ffb3723e */ /* 0x000fe200000010ff */
[----:B------:R-:W-:Y:S01]  /*c820*/  @P4 STG.E.U16 desc[UR40][R4.64+0x12], R173 ;  /* 0x000012ad04004986 */ /* 0x000fe2000c101528 */
[----:B------:R-:W-:Y:S01]  /*c830*/  ISETP.GT.AND P4, PT, R0, 0x8, P2 ;  /* 0x000000080000780c */ /* 0x000fe20001784270 */
[-C--:B------:R-:W-:Y:S01]  /*c840*/  FMUL R183, R183, R185.reuse ;  /* 0x000000b9b7b77220 */ /* 0x080fe20000400000 */
[----:B------:R-:W-:Y:S01]  /*c850*/  F2FP.BF16.F32.PACK_AB R180, RZ, R180 ;  /* 0x000000b4ffb4723e */ /* 0x000fe200000010ff */
[-C--:B------:R-:W-:Y:S01]  /*c860*/  FMUL R152, R152, R185.reuse ;  /* 0x000000b998987220 */ /* 0x080fe20000400000 */
[----:B------:R-:W-:Y:S01]  /*c870*/  P2R R8, PR, RZ, 0x2 ;  /* 0x00000002ff087803 */ /* 0x000fe20000000000 */
[----:B------:R-:W-:Y:S01]  /*c880*/  FMUL R153, R153, R185 ;  /* 0x000000b999997220 */ /* 0x000fe20000400000 */
[----:B------:R-:W-:Y:S01]  /*c890*/  F2FP.BF16.F32.PACK_AB R181, RZ, R181 ;  /* 0x000000b5ffb5723e */ /* 0x000fe200000010ff */
[-C--:B------:R-:W-:Y:S01]  /*c8a0*/  FMUL R154, R154, R185.reuse ;  /* 0x000000b99a9a7220 */ /* 0x080fe20000400000 */
[----:B------:R-:W-:Y:S01]  /*c8b0*/  F2FP.BF16.F32.PACK_AB R182, RZ, R182 ;  /* 0x000000b6ffb6723e */ /* 0x000fe200000010ff */
[----:B------:R-:W-:Y:S01]  /*c8c0*/  @P3 STG.E.U16 desc[UR40][R6.64+0x10], R174 ;  /* 0x000010ae06003986 */ /* 0x000fe2000c101528 */
[----:B------:R-:W-:Y:S01]  /*c8d0*/  ISETP.GT.AND P3, PT, R3, 0x10, PT ;  /* 0x000000100300780c */ /* 0x000fe20003f64270 */
[----:B------:R-:W-:Y:S01]  /*c8e0*/  FMUL R155, R155, R185 ;  /* 0x000000b99b9b7220 */ /* 0x000fe20000400000 */
[----:B------:R-:W-:Y:S01]  /*c8f0*/  F2FP.BF16.F32.PACK_AB R183, RZ, R183 ;  /* 0x000000b7ffb7723e */ /* 0x000fe200000010ff */
        /* <DEDUP_REMOVED lines=14> */
[----:B------:R-:W-:Y:S01]  /*c9e0*/  @P4 STG.E.U16 desc[UR40][R4.64+0x20], R176 ;  /* 0x000020b004004986 */ /* 0x000fe2000c101528 */
[----:B------:R-:W-:Y:S01]  /*c9f0*/  IADD3 R14, P4, R11, R20, RZ ;  /* 0x000000140b0e7210 */ /* 0x000fe20007f9e0ff */
[-C--:B------:R-:W-:Y:S01]  /*ca00*/  FMUL R162, R162, R185.reuse ;  /* 0x000000b9a2a27220 */ /* 0x080fe20000400000 */
[----:B------:R-:W-:Y:S01]  /*ca10*/  F2FP.BF16.F32.PACK_AB R158, RZ, R158 ;  /* 0x0000009eff9e723e */ /* 0x000fe200000010ff */
[----:B------:R-:W-:Y:S01]  /*ca20*/  FMUL R163, R163, R185 ;  /* 0x000000b9a3a37220 */ /* 0x000fe20000400000 */
[----:B------:R-:W-:Y:S01]  /*ca30*/  F2FP.BF16.F32.PACK_AB R159, RZ, R159 ;  /* 0x0000009fff9f723e */ /* 0x000fe200000010ff */
[--C-:B------:R-:W-:Y:S01]  /*ca40*/  IMAD.X R15, R9, 0x1, R21.reuse, P4 ;  /* 0x00000001090f7824 */ /* 0x100fe200020e0615 */
[----:B------:R-:W-:Y:S01]  /*ca50*/  ISETP.GT.AND P4, PT, R3, 0x11, PT ;  /* 0x000000110300780c */ /* 0x000fe20003f84270 */
[-C--:B------:R-:W-:Y:S01]  /*ca60*/  FMUL R164, R164, R185.reuse ;  /* 0x000000b9a4a47220 */ /* 0x080fe20000400000 */
[----:B------:R-:W-:Y:S01]  /*ca70*/  F2FP.BF16.F32.PACK_AB R160, RZ, R160 ;  /* 0x000000a0ffa0723e */ /* 0x000fe200000010ff */
[-C--:B------:R-:W-:Y:S01]  /*ca80*/  FMUL R165, R165, R185.reuse ;  /* 0x000000b9a5a57220 */ /* 0x080fe20000400000 */
[----:B------:R-:W-:Y:S01]  /*ca90*/  ISETP.GT.AND P5, PT, R0, RZ, P4 ;  /* 0x000000ff0000720c */ /* 0x000fe200027a4270 */
        /* <DEDUP_REMOVED lines=44> */
[-C--:B------:R-:W-:Y:S01]  /*cd60*/  FMUL R121, R121, R185.reuse ;  /* 0x000000b979797220 */ /* 0x080fe20000400000 */
        /* <DEDUP_REMOVED lines=29> */
[----:B------:R-:W-:Y:S01]  /*cf40*/  FMUL R135, R135, R185 ;  /* 0x000000b987877220 */ /* 0x000fe20000400000 */
[----:B------:R-:W-:Y:S01]  /*cf50*/  F2FP.BF16.F32.PACK_AB R129, RZ, R129 ;  /* 0x00000081ff81723e */ /* 0x000fe200000010ff */
[----:B------:R-:W-:Y:S01]  /*cf60*/  @P1 STG.E.U16 desc[UR40][R4.64+0x32], R181 ;  /* 0x000032b504001986 */ /* 0x000fe2000c101528 */
[----:B------:R-:W-:Y:S01]  /*cf70*/  ISETP.GT.AND P1, PT, R0, 0x8, P5 ;  /* 0x000000080000780c */ /* 0x000fe20002f24270 */
[-C--:B------:R-:W-:Y:S01]  /*cf80*/  FMUL R104, R104, R185.reuse ;  /* 0x000000b968687220 */ /* 0x080fe20000400000 */
[----:B------:R-:W-:Y:S01]  /*cf90*/  F2FP.BF16.F32.PACK_AB R128, RZ, R128 ;  /* 0x00000080ff80723e */ /* 0x000fe200000010ff */
[-C--:B------:R-:W-:Y:S01]  /*cfa0*/  FMUL R105, R105, R185.reuse ;  /* 0x000000b969697220 */ /* 0x080fe20000400000 */
[----:B------:R-:W-:Y:S01]  /*cfb0*/  F2FP.BF16.F32.PACK_AB R130, RZ, R130 ;  /* 0x00000082ff82723e */ /* 0x000fe200000010ff */
[----:B------:R-:W-:Y:S01]  /*cfc0*/  FMUL R106, R106, R185 ;  /* 0x000000b96a6a7220 */ /* 0x000fe20000400000 */
[----:B------:R-:W-:Y:S01]  /*cfd0*/  F2FP.BF16.F32.PACK_AB R131, RZ, R131 ;  /* 0x00000083ff83723e */ /* 0x000fe200000010ff */
[----:B------:R-:W-:Y:S01]  /*cfe0*/  FMUL R107, R107, R185 ;  /* 0x000000b96b6b7220 */ /* 0x000fe20000400000 */
[----:B------:R-:W-:Y:S01]  /*cff0*/  F2FP.BF16.F32.PACK_AB R133, RZ, R133 ;  /* 0x00000085ff85723e */ /* 0x000fe200000010ff */
[-C--:B------:R-:W-:Y:S01]  /*d000*/  FMUL R108, R108, R185.reuse ;  /* 0x000000b96c6c7220 */ /* 0x080fe20000400000 */
        /* <DEDUP_REMOVED lines=19> */
[-C--:B------:R-:W-:Y:S01]  /*d140*/  FMUL R116, R116, R185.reuse ;  /* 0x000000b974747220 */ /* 0x080fe20000400000 */
        /* <DEDUP_REMOVED lines=11> */
[----:B------:R0:W-:Y:S01]  /*d200*/  @P1 STG.E.U16 desc[UR40][R20.64], R152 ;  /* 0x0000009814001986 */ /* 0x0001e2000c101528 */
[----:B------:R-:W-:Y:S01]  /*d210*/  ISETP.GT.AND P1, PT, R3, 0x1, PT ;  /* 0x000000010300780c */ /* 0x000fe20003f24270 */
[-C--:B------:R-:W-:Y:S01]  /*d220*/  FMUL R90, R90, R185.reuse ;  /* 0x000000b95a5a7220 */ /* 0x080fe20000400000 */
[----:B------:R-:W-:Y:S01]  /*d230*/  F2FP.BF16.F32.PACK_AB R114, RZ, R114 ;  /* 0x00000072ff72723e */ /* 0x000fe200000010ff */
        /* <DEDUP_REMOVED lines=14> */
[----:B------:R1:W-:Y:S01]  /*d320*/  @P1 STG.E.U16 desc[UR40][R20.64+0x2], R153 ;  /* 0x0000029914001986 */ /* 0x0003e2000c101528 */
[----:B------:R-:W-:Y:S01]  /*d330*/  ISETP.NE.AND P1, PT, R8, RZ, PT ;  /* 0x000000ff0800720c */ /* 0x000fe20003f25270 */
[----:B------:R-:W-:Y:S01]  /*d340*/  FMUL R98, R98, R185 ;  /* 0x000000b962627220 */ /* 0x000fe20000400000 */
[----:B------:R-:W-:Y:S01]  /*d350*/  F2FP.BF16.F32.PACK_AB R89, RZ, R89 ;  /* 0x00000059ff59723e */ /* 0x000fe200000010ff */
[----:B------:R-:W-:Y:S01]  /*d360*/  @P0 STG.E.U16 desc[UR40][R14.64], R154 ;  /* 0x0000009a0e000986 */ /* 0x000fe2000c101528 */
        /* <DEDUP_REMOVED lines=18> */
[C---:B------:R-:W-:Y:S01]  /*d490*/  ISETP.GT.AND P0, PT, R0.reuse, 0x80, P1 ;  /* 0x000000800000780c */ /* 0x040fe20000f04270 */
[-C--:B------:R-:W-:Y:S01]  /*d4a0*/  FMUL R75, R75, R185.reuse ;  /* 0x000000b94b4b7220 */ /* 0x080fe20000400000 */
        /* <DEDUP_REMOVED lines=11> */
[----:B------:R-:W-:Y:S01]  /*d560*/  @P0 STG.E.U16 desc[UR40][R20.64+0x10], R156 ;  /* 0x0000109c14000986 */ /* 0x000fe2000c101528 */
[C---:B------:R-:W-:Y:S01]  /*d570*/  ISETP.GT.AND P0, PT, R0.reuse, 0x80, P2 ;  /* 0x000000800000780c */ /* 0x040fe20001704270 */
[-C--:B------:R-:W-:Y:S01]  /*d580*/  FMUL R81, R81, R185.reuse ;  /* 0x000000b951517220 */ /* 0x080fe20000400000 */
[----:B------:R-:W-:Y:S01]  /*d590*/  ISETP.GT.AND P2, PT, R0, 0x88, P2 ;  /* 0x000000880000780c */ /* 0x000fe20001744270 */
        /* <DEDUP_REMOVED lines=13> */
[C---:B------:R-:W-:Y:S01]  /*d670*/  ISETP.GT.AND P3, PT, R0.reuse, 0x88, P3 ;  /* 0x000000880000780c */ /* 0x040fe20001f64270 */
[----:B------:R-:W-:Y:S01]  /*d680*/  @P1 STG.E.U16 desc[UR40][R14.64+0x10], R158 ;  /* 0x0000109e0e001986 */ /* 0x000fe2000c101528 */
[----:B------:R-:W-:Y:S01]  /*d690*/  ISETP.GT.AND P1, PT, R0, 0x80, P4 ;  /* 0x000000800000780c */ /* 0x000fe20002724270 */
[-C--:B------:R-:W-:Y:S01]  /*d6a0*/  FMUL R56, R56, R185.reuse ;  /* 0x000000b938387220 */ /* 0x080fe20000400000 */
[----:B------:R-:W-:Y:S01]  /*d6b0*/  ISETP.GT.AND P4, PT, R0, 0x88, P4 ;  /* 0x000000880000780c */ /* 0x000fe20002784270 */
[----:B------:R-:W-:Y:S01]  /*d6c0*/  @P2 STG.E.U16 desc[UR40][R14.64+0x12], R159 ;  /* 0x0000129f0e002986 */ /* 0x000fe2000c101528 */
[----:B------:R-:W-:Y:S01]  /*d6d0*/  ISETP.GT.AND P2, PT, R3, 0x20, PT ;  /* 0x000000200300780c */ /* 0x000fe20003f44270 */
        /* <DEDUP_REMOVED lines=10> */
[----:B------:R-:W-:Y:S01]  /*d780*/  FMUL R60, R60, R185 ;  /* 0x000000b93c3c7220 */ /* 0x000fe20000400000 */
[----:B------:R-:W-:Y:S01]  /*d790*/  ISETP.GT.AND P6, PT, R0, 0x88, P6 ;  /* 0x000000880000780c */ /* 0x000fe200037c4270 */
[----:B------:R-:W-:Y:S01]  /*d7a0*/  @P3 STG.E.U16 desc[UR40][R14.64+0x20], R162 ;  /* 0x000020a20e003986 */ /* 0x000fe2000c101528 */
[----:B------:R-:W-:Y:S01]  /*d7b0*/  F2FP.BF16.F32.PACK_AB R77, RZ, R77 ;  /* 0x0000004dff4d723e */ /* 0x000fe200000010ff */
[----:B------:R-:W-:Y:S01]  /*d7c0*/  FMUL R61, R61, R185 ;  /* 0x000000b93d3d7220 */ /* 0x000fe20000400000 */
[----:B------:R-:W-:Y:S01]  /*d7d0*/  F2FP.BF16.F32.PACK_AB R78, RZ, R78 ;  /* 0x0000004eff4e723e */ /* 0x000fe200000010ff */
[----:B------:R-:W-:Y:S01]  /*d7e0*/  @P4 STG.E.U16 desc[UR40][R14.64+0x22], R163 ;  /* 0x000022a30e004986 */ /* 0x000fe2000c101528 */
[----:B------:R-:W-:Y:S01]  /*d7f0*/  F2FP.BF16.F32.PACK_AB R79, RZ, R79 ;  /* 0x0000004fff4f723e */ /* 0x000fe200000010ff */
[----:B------:R-:W-:Y:S01]  /*d800*/  FMUL R62, R62, R185 ;  /* 0x000000b93e3e7220 */ /* 0x000fe20000400000 */
[----:B------:R-:W-:Y:S01]  /*d810*/  F2FP.BF16.F32.PACK_AB R80, RZ, R80 ;  /* 0x00000050ff50723e */ /* 0x000fe200000010ff */
[----:B------:R-:W-:Y:S01]  /*d820*/  @P0 STG.E.U16 desc[UR40][R20.64+0x30], R164 ;  /* 0x000030a414000986 */ /* 0x000fe2000c101528 */
[----:B------:R-:W-:Y:S01]  /*d830*/  ISETP.GT.AND P0, PT, R3, 0x21, PT ;  /* 0x000000210300780c */ /* 0x000fe20003f04270 */
[----:B0-----:R-:W-:Y:S01]  /*d840*/  @P1 IMAD.MOV.U32 R152, RZ, RZ, R20 ;  /* 0x000000ffff981224 */ /* 0x001fe200078e0014 */
[----:B------:R-:W-:Y:S01]  /*d850*/  F2FP.BF16.F32.PACK_AB R81, RZ, R81 ;  /* 0x00000051ff51723e */ /* 0x000fe200000010ff */
[----:B-1----:R-:W-:Y:S01]  /*d860*/  @P1 IMAD.MOV.U32 R153, RZ, RZ, R21 ;  /* 0x000000ffff991224 */ /* 0x002fe200078e0015 */
[C---:B------:R-:W-:Y:S01]  /*d870*/  ISETP.GT.AND P3, PT, R0.reuse, RZ, P0 ;  /* 0x000000ff0000720c */ /* 0x040fe20000764270 */
[-C--:B------:R-:W-:Y:S01]  /*d880*/  FMUL R63, R63, R185.reuse ;  /* 0x000000b93f3f7220 */ /* 0x080fe20000400000 */
[C---:B------:R-:W-:Y:S01]  /*d890*/  ISETP.GT.AND P4, PT, R0.reuse, 0x8, P0 ;  /* 0x000000080000780c */ /* 0x040fe20000784270 */
[-C--:B------:R-:W-:Y:S01]  /*d8a0*/  FMUL R65, R65, R185.reuse ;  /* 0x000000b941417220 */ /* 0x080fe20000400000 */
[----:B------:R-:W-:Y:S01]  /*d8b0*/  @P1 STG.E.U16 desc[UR40][R152.64+0x32], R165 ;  /* 0x000032a598001986 */ /* 0x000fe2000c101528 */
[----:B------:R-:W-:Y:S01]  /*d8c0*/  ISETP.GT.AND P1, PT, R0, RZ, P2 ;  /* 0x000000ff0000720c */ /* 0x000fe20001724270 */
[-C--:B------:R-:W-:Y:S01]  /*d8d0*/  FMUL R64, R64, R185.reuse ;  /* 0x000000b940407220 */ /* 0x080fe20000400000 */
[----:B------:R-:W-:Y:S01]  /*d8e0*/  ISETP.GT.AND P2, PT, R0, 0x8, P2 ;  /* 0x000000080000780c */ /* 0x000fe20001744270 */
[----:B------:R-:W-:Y:S01]  /*d8f0*/  @P5 STG.E.U16 desc[UR40][R14.64+0x30], R166 ;  /* 0x000030a60e005986 */ /* 0x000fe2000c101528 */
[----:B------:R-:W-:Y:S01]  /*d900*/  F2FP.BF16.F32.PACK_AB R82, RZ, R82 ;  /* 0x00000052ff52723e */ /* 0x000fe200000010ff */
[----:B------:R-:W-:Y:S01]  /*d910*/  FMUL R66, R66, R185 ;  /* 0x000000b942427220 */ /* 0x000fe20000400000 */
[----:B------:R-:W-:Y:S01]  /*d920*/  F2FP.BF16.F32.PACK_AB R83, RZ, R83 ;  /* 0x00000053ff53723e */ /* 0x000fe200000010ff */
[----:B------:R0:W-:Y:S01]  /*d930*/  @P6 STG.E.U16 desc[UR40][R14.64+0x32], R167 ;  /* 0x000032a70e006986 */ /* 0x0001e2000c101528 */
        /* <DEDUP_REMOVED lines=8> */
[C---:B------:R-:W-:Y:S01]  /*d9c0*/  ISETP.GT.AND P1, PT, R3.reuse, 0x28, PT ;  /* 0x000000280300780c */ /* 0x040fe20003f24270 */
[-C--:B------:R-:W-:Y:S01]  /*d9d0*/  FMUL R68, R68, R185.reuse ;  /* 0x000000b944447220 */ /* 0x080fe20000400000 */
[----:B------:R-:W-:Y:S01]  /*d9e0*/  F2FP.BF16.F32.PACK_AB R56, RZ, R56 ;  /* 0x00000038ff38723e */ /* 0x000fe200000010ff */
[----:B------:R1:W-:Y:S01]  /*d9f0*/  @P2 STG.E.U16 desc[UR40][R6.64+0x40], R138 ;  /* 0x0000408a06002986 */ /* 0x0003e2000c101528 */
[----:B------:R-:W-:Y:S01]  /*da00*/  ISETP.GT.AND P2, PT, R3, 0x29, PT ;  /* 0x000000290300780c */ /* 0x000fe20003f44270 */
[----:B0-----:R-:W-:Y:S01]  /*da10*/  IMAD.WIDE.U32 R14, R12, 0xf0, R6 ;  /* 0x000000f00c0e7825 */ /* 0x001fe200078e0006 */
[C---:B------:R-:W-:Y:S01]  /*da20*/  ISETP.GT.AND P3, PT, R0.reuse, RZ, P1 ;  /* 0x000000ff0000720c */ /* 0x040fe20000f64270 */
[----:B------:R1:W-:Y:S01]  /*da30*/  @P4 STG.E.U16 desc[UR40][R6.64+0x42], R139 ;  /* 0x0000428b06004986 */ /* 0x0003e2000c101528 */
[----:B------:R-:W-:Y:S01]  /*da40*/  ISETP.GT.AND P4, PT, R0, RZ, P2 ;  /* 0x000000ff0000720c */ /* 0x000fe20001784270 */
[----:B------:R-:W-:Y:S01]  /*da50*/  IMAD.IADD R13, R13, 0x1, R15 ;  /* 0x000000010d0d7824 */ /* 0x000fe200078e020f */
[----:B------:R-:W-:Y:S01]  /*da60*/  P2R R17, PR, RZ, 0x2 ;  /* 0x00000002ff117803 */ /* 0x000fe20000000000 */
[----:B------:R-:W-:Y:S01]  /*da70*/  IMAD.MOV.U32 R12, RZ, RZ, R14 ;  /* 0x000000ffff0c7224 */ /* 0x000fe200078e000e */
[----:B------:R-:W-:Y:S01]  /*da80*/  P2R R10, PR, RZ, 0x4 ;  /* 0x00000004ff0a7803 */ /* 0x000fe20000000000 */
[----:B------:R-:W-:Y:S01]  /*da90*/  FMUL R70, R70, R185 ;  /* 0x000000b946467220 */ /* 0x000fe20000400000 */
[----:B------:R-:W-:Y:S01]  /*daa0*/  F2FP.BF16.F32.PACK_AB R57, RZ, R57 ;  /* 0x00000039ff39723e */ /* 0x000fe200000010ff */
[-C--:B------:R-:W-:Y:S01]  /*dab0*/  FMUL R71, R71, R185.reuse ;  /* 0x000000b947477220 */ /* 0x080fe20000400000 */
[----:B------:R-:W-:Y:S01]  /*dac0*/  F2FP.BF16.F32.PACK_AB R58, RZ, R58 ;  /* 0x0000003aff3a723e */ /* 0x000fe200000010ff */
[----:B------:R-:W-:Y:S01]  /*dad0*/  FMUL R40, R40, R185 ;  /* 0x000000b928287220 */ /* 0x000fe20000400000 */
[----:B------:R-:W-:Y:S01]  /*dae0*/  F2FP.BF16.F32.PACK_AB R59, RZ, R59 ;  /* 0x0000003bff3b723e */ /* 0x000fe200000010ff */
[----:B------:R1:W-:Y:S01]  /*daf0*/  @P3 STG.E.U16 desc[UR40][R4.64+0x50], R140 ;  /* 0x0000508c04003986 */ /* 0x0003e2000c101528 */
[C---:B------:R-:W-:Y:S01]  /*db00*/  ISETP.GT.AND P3, PT, R0.reuse, 0x8, P1 ;  /* 0x000000080000780c */ /* 0x040fe20000f64270 */
[-C--:B------:R-:W-:Y:S01]  /*db10*/  FMUL R41, R41, R185.reuse ;  /* 0x000000b929297220 */ /* 0x080fe20000400000 */
[----:B------:R-:W-:Y:S01]  /*db20*/  F2FP.BF16.F32.PACK_AB R60, RZ, R60 ;  /* 0x0000003cff3c723e */ /* 0x000fe200000010ff */
[----:B------:R1:W-:Y:S01]  /*db30*/  @P4 STG.E.U16 desc[UR40][R4.64+0x52], R141 ;  /* 0x0000528d04004986 */ /* 0x0003e2000c101528 */
[----:B------:R-:W-:Y:S01]  /*db40*/  ISETP.GT.AND P4, PT, R0, 0x8, P2 ;  /* 0x000000080000780c */ /* 0x000fe20001784270 */
        /* <DEDUP_REMOVED lines=8> */
[----:B------:R1:W-:Y:S01]  /*dbd0*/  @P3 STG.E.U16 desc[UR40][R6.64+0x50], R142 ;  /* 0x0000508e06003986 */ /* 0x0003e2000c101528 */
[----:B------:R-:W-:Y:S01]  /*dbe0*/  ISETP.GT.AND P3, PT, R3, 0x30, PT ;  /* 0x000000300300780c */ /* 0x000fe20003f64270 */
[-C--:B------:R-:W-:Y:S01]  /*dbf0*/  FMUL R46, R46, R185.reuse ;  /* 0x000000b92e2e7220 */ /* 0x080fe20000400000 */
[----:B------:R-:W-:Y:S01]  /*dc00*/  F2FP.BF16.F32.PACK_AB R64, RZ, R64 ;  /* 0x00000040ff40723e */ /* 0x000fe200000010ff */
[----:B------:R1:W-:Y:S01]  /*dc10*/  @P4 STG.E.U16 desc[UR40][R6.64+0x52], R143 ;  /* 0x0000528f06004986 */ /* 0x0003e2000c101528 */
[----:B------:R-:W-:Y:S01]  /*dc20*/  ISETP.GT.AND P4, PT, R0, RZ, P3 ;  /* 0x000000ff0000720c */ /* 0x000fe20001f84270 */
        /* <DEDUP_REMOVED lines=10> */
[----:B------:R-:W-:Y:S01]  /*dcd0*/  FMUL R52, R52, R185 ;  /* 0x000000b934347220 */ /* 0x000fe20000400000 */
[----:B------:R-:W-:Y:S01]  /*dce0*/  F2FP.BF16.F32.PACK_AB R71, RZ, R71 ;  /* 0x00000047ff47723e */ /* 0x000fe200000010ff */
[----:B------:R1:W-:Y:S01]  /*dcf0*/  @P4 STG.E.U16 desc[UR40][R4.64+0x60], R144 ;  /* 0x0000609004004986 */ /* 0x0003e2000c101528 */
[----:B------:R-:W-:Y:S01]  /*dd00*/  IADD3 R8, P4, R11, R14, RZ ;  /* 0x0000000e0b087210 */ /* 0x000fe20007f9e0ff */
[-C--:B------:R-:W-:Y:S01]  /*dd10*/  FMUL R53, R53, R185.reuse ;  /* 0x000000b935357220 */ /* 0x080fe20000400000 */
[----:B------:R-:W-:Y:S01]  /*dd20*/  F2FP.BF16.F32.PACK_AB R40, RZ, R40 ;  /* 0x00000028ff28723e */ /* 0x000fe200000010ff */
[----:B------:R-:W-:Y:S01]  /*dd30*/  FMUL R54, R54, R185 ;  /* 0x000000b936367220 */ /* 0x000fe20000400000 */
[----:B------:R-:W-:Y:S01]  /*dd40*/  F2FP.BF16.F32.PACK_AB R41, RZ, R41 ;  /* 0x00000029ff29723e */ /* 0x000fe200000010ff */
[----:B------:R-:W-:Y:S01]  /*dd50*/  IMAD.X R9, R9, 0x1, R13, P4 ;  /* 0x0000000109097824 */ /* 0x000fe200020e060d */
        /* <DEDUP_REMOVED lines=38> */
[----:B------:R-:W-:-:S02]  /*dfc0*/  F2FP.BF16.F32.PACK_AB R25, RZ, R25 ;  /* 0x00000019ff19723e */ /* 0x000fc400000010ff */
[----:B------:R-:W-:Y:S02]  /*dfd0*/  F2FP.BF16.F32.PACK_AB R26, RZ, R26 ;  /* 0x0000001aff1a723e */ /* 0x000fe400000010ff */
[----:B------:R-:W-:Y:S02]  /*dfe0*/  F2FP.BF16.F32.PACK_AB R27, RZ, R27 ;  /* 0x0000001bff1b723e */ /* 0x000fe400000010ff */
[----:B------:R-:W-:Y:S01]  /*dff0*/  F2FP.BF16.F32.PACK_AB R28, RZ, R28 ;  /* 0x0000001cff1c723e */ /* 0x000fe200000010ff */
[----:B------:R1:W-:Y:S01]  /*e000*/  @P5 STG.E.U16 desc[UR40][R6.64+0x62], R147 ;  /* 0x0000629306005986 */ /* 0x0003e2000c101528 */
[----:B------:R-:W-:Y:S02]  /*e010*/  ISETP.GT.AND P5, PT, R3, 0x38, PT ;  /* 0x000000380300780c */ /* 0x000fe40003fa4270 */
[----:B------:R-:W-:Y:S02]  /*e020*/  F2FP.BF16.F32.PACK_AB R29, RZ, R29 ;  /* 0x0000001dff1d723e */ /* 0x000fe400000010ff */
[----:B------:R-:W-:-:S02]  /*e030*/  ISETP.GT.AND P6, PT, R0, RZ, P5 ;  /* 0x000000ff0000720c */ /* 0x000fc40002fc4270 */
[----:B------:R-:W-:Y:S02]  /*e040*/  F2FP.BF16.F32.PACK_AB R30, RZ, R30 ;  /* 0x0000001eff1e723e */ /* 0x000fe400000010ff */
[----:B------:R-:W-:Y:S02]  /*e050*/  F2FP.BF16.F32.PACK_AB R31, RZ, R31 ;  /* 0x0000001fff1f723e */ /* 0x000fe400000010ff */
[----:B------:R-:W-:Y:S02]  /*e060*/  F2FP.BF16.F32.PACK_AB R32, RZ, R32 ;  /* 0x00000020ff20723e */ /* 0x000fe400000010ff */
[----:B------:R-:W-:Y:S02]  /*e070*/  F2FP.BF16.F32.PACK_AB R33, RZ, R33 ;  /* 0x00000021ff21723e */ /* 0x000fe400000010ff */
[----:B------:R-:W-:Y:S02]  /*e080*/  F2FP.BF16.F32.PACK_AB R34, RZ, R34 ;  /* 0x00000022ff22723e */ /* 0x000fe400000010ff */
[----:B------:R-:W-:Y:S01]  /*e090*/  F2FP.BF16.F32.PACK_AB R35, RZ, R35 ;  /* 0x00000023ff23723e */ /* 0x000fe200000010ff */
[----:B------:R1:W-:Y:S01]  /*e0a0*/  @P6 STG.E.U16 desc[UR40][R4.64+0x70], R148 ;  /* 0x0000709404006986 */ /* 0x0003e2000c101528 */
[----:B------:R-:W-:-:S02]  /*e0b0*/  ISETP.GT.AND P6, PT, R3, 0x39, PT ;  /* 0x000000390300780c */ /* 0x000fc40003fc4270 */
[----:B------:R-:W-:Y:S02]  /*e0c0*/  F2FP.BF16.F32.PACK_AB R36, RZ, R36 ;  /* 0x00000024ff24723e */ /* 0x000fe400000010ff */
[----:B------:R-:W-:Y:S02]  /*e0d0*/  ISETP.GT.AND P1, PT, R0, RZ, P6 ;  /* 0x000000ff0000720c */ /* 0x000fe40003724270 */
[----:B------:R-:W-:Y:S02]  /*e0e0*/  F2FP.BF16.F32.PACK_AB R37, RZ, R37 ;  /* 0x00000025ff25723e */ /* 0x000fe400000010ff */
[----:B------:R-:W-:Y:S02]  /*e0f0*/  F2FP.BF16.F32.PACK_AB R38, RZ, R38 ;  /* 0x00000026ff26723e */ /* 0x000fe400000010ff */
[----:B------:R-:W-:-:S07]  /*e100*/  F2FP.BF16.F32.PACK_AB R39, RZ, R39 ;  /* 0x00000027ff27723e */ /* 0x000fce00000010ff */
[----:B------:R1:W-:Y:S01]  /*e110*/  @P1 STG.E.U16 desc[UR40][R4.64+0x72], R149 ;  /* 0x0000729504001986 */ /* 0x0003e2000c101528 */
[----:B------:R-:W-:-:S13]  /*e120*/  ISETP.GT.AND P1, PT, R0, 0x8, P5 ;  /* 0x000000080000780c */ /* 0x000fda0002f24270 */
[----:B------:R1:W-:Y:S01]  /*e130*/  @P1 STG.E.U16 desc[UR40][R6.64+0x70], R150 ;  /* 0x0000709606001986 */ /* 0x0003e2000c101528 */
[----:B------:R-:W-:-:S13]  /*e140*/  ISETP.GT.AND P1, PT, R0, 0x8, P6 ;  /* 0x000000080000780c */ /* 0x000fda0003724270 */
[----:B------:R1:W-:Y:S01]  /*e150*/  @P1 STG.E.U16 desc[UR40][R6.64+0x72], R151 ;  /* 0x0000729706001986 */ /* 0x0003e2000c101528 */
[----:B------:R-:W-:-:S04]  /*e160*/  ISETP.GT.AND P1, PT, R3, 0x20, PT ;  /* 0x000000200300780c */ /* 0x000fc80003f24270 */
[C---:B------:R-:W-:Y:S02]  /*e170*/  ISETP.GT.AND P2, PT, R0.reuse, 0x80, P1 ;  /* 0x000000800000780c */ /* 0x040fe40000f44270 */
[----:B------:R-:W-:-:S11]  /*e180*/  ISETP.GT.AND P1, PT, R0, 0x88, P1 ;  /* 0x000000880000780c */ /* 0x000fd60000f24270 */
[----:B------:R1:W-:Y:S01]  /*e190*/  @P2 STG.E.U16 desc[UR40][R12.64+0x40], R120 ;  /* 0x000040780c002986 */ /* 0x0003e2000c101528 */
[C---:B------:R-:W-:Y:S02]  /*e1a0*/  ISETP.GT.AND P2, PT, R0.reuse, 0x80, P0 ;  /* 0x000000800000780c */ /* 0x040fe40000744270 */
[----:B------:R-:W-:-:S11]  /*e1b0*/  ISETP.GT.AND P0, PT, R0, 0x88, P0 ;  /* 0x000000880000780c */ /* 0x000fd60000704270 */
[----:B------:R1:W-:Y:S01]  /*e1c0*/  @P2 STG.E.U16 desc[UR40][R12.64+0x42], R121 ;  /* 0x000042790c002986 */ /* 0x0003e2000c101528 */
[----:B------:R-:W-:-:S03]  /*e1d0*/  ISETP.NE.AND P2, PT, R10, RZ, PT ;  /* 0x000000ff0a00720c */ /* 0x000fc60003f45270 */
[----:B------:R1:W-:Y:S01]  /*e1e0*/  @P1 STG.E.U16 desc[UR40][R8.64+0x40], R122 ;  /* 0x0000407a08001986 */ /* 0x0003e2000c101528 */
[----:B------:R-:W-:-:S03]  /*e1f0*/  ISETP.NE.AND P1, PT, R17, RZ, PT ;  /* 0x000000ff1100720c */ /* 0x000fc60003f25270 */
[----:B------:R1:W-:Y:S01]  /*e200*/  @P0 STG.E.U16 desc[UR40][R8.64+0x42], R123 ;  /* 0x0000427b08000986 */ /* 0x0003e2000c101528 */
[C---:B------:R-:W-:Y:S02]  /*e210*/  ISETP.GT.AND P0, PT, R0.reuse, 0x80, P1 ;  /* 0x000000800000780c */ /* 0x040fe40000f04270 */
[----:B------:R-:W-:-:S11]  /*e220*/  ISETP.GT.AND P1, PT, R0, 0x88, P1 ;  /* 0x000000880000780c */ /* 0x000fd60000f24270 */
[----:B------:R1:W-:Y:S01]  /*e230*/  @P0 STG.E.U16 desc[UR40][R12.64+0x50], R124 ;  /* 0x0000507c0c000986 */ /* 0x0003e2000c101528 */
[C---:B------:R-:W-:Y:S02]  /*e240*/  ISETP.GT.AND P0, PT, R0.reuse, 0x80, P2 ;  /* 0x000000800000780c */ /* 0x040fe40001704270 */
[----:B------:R-:W-:-:S11]  /*e250*/  ISETP.GT.AND P2, PT, R0, 0x88, P2 ;  /* 0x000000880000780c */ /* 0x000fd60001744270 */
[----:B------:R1:W-:Y:S01]  /*e260*/  @P0 STG.E.U16 desc[UR40][R12.64+0x52], R125 ;  /* 0x0000527d0c000986 */ /* 0x0003e2000c101528 */
[C---:B------:R-:W-:Y:S02]  /*e270*/  ISETP.GT.AND P0, PT, R0.reuse, 0x80, P4 ;  /* 0x000000800000780c */ /* 0x040fe40002704270 */
[C---:B------:R-:W-:Y:S01]  /*e280*/  ISETP.GT.AND P4, PT, R0.reuse, 0x88, P4 ;  /* 0x000000880000780c */ /* 0x040fe20002784270 */
[----:B------:R1:W-:Y:S01]  /*e290*/  @P1 STG.E.U16 desc[UR40][R8.64+0x50], R126 ;  /* 0x0000507e08001986 */ /* 0x0003e2000c101528 */
[C---:B------:R-:W-:Y:S02]  /*e2a0*/  ISETP.GT.AND P1, PT, R0.reuse, 0x80, P3 ;  /* 0x000000800000780c */ /* 0x040fe40001f24270 */
[----:B------:R-:W-:Y:S01]  /*e2b0*/  ISETP.GT.AND P3, PT, R0, 0x88, P3 ;  /* 0x000000880000780c */ /* 0x000fe20001f64270 */
[----:B------:R1:W-:Y:S01]  /*e2c0*/  @P2 STG.E.U16 desc[UR40][R8.64+0x52], R127 ;  /* 0x0000527f08002986 */ /* 0x0003e2000c101528 */
[----:B------:R-:W-:-:S05]  /*e2d0*/  ISETP.GT.AND P2, PT, R3, 0x40, PT ;  /* 0x000000400300780c */ /* 0x000fca0003f44270 */
[----:B------:R1:W-:Y:S01]  /*e2e0*/  @P0 STG.E.U16 desc[UR40][R12.64+0x62], R129 ;  /* 0x000062810c000986 */ /* 0x0003e2000c101528 */
[C---:B------:R-:W-:Y:S02]  /*e2f0*/  ISETP.GT.AND P0, PT, R0.reuse, 0x80, P6 ;  /* 0x000000800000780c */ /* 0x040fe40003704270 */
[C---:B------:R-:W-:Y:S01]  /*e300*/  ISETP.GT.AND P6, PT, R0.reuse, 0x88, P6 ;  /* 0x000000880000780c */ /* 0x040fe200037c4270 */
[----:B------:R1:W-:Y:S01]  /*e310*/  @P1 STG.E.U16 desc[UR40][R12.64+0x60], R128 ;  /* 0x000060800c001986 */ /* 0x0003e2000c101528 */
[C---:B------:R-:W-:Y:S02]  /*e320*/  ISETP.GT.AND P1, PT, R0.reuse, 0x80, P5 ;  /* 0x000000800000780c */ /* 0x040fe40002f24270 */
[----:B------:R-:W-:Y:S01]  /*e330*/  ISETP.GT.AND P5, PT, R0, 0x88, P5 ;  /* 0x000000880000780c */ /* 0x000fe20002fa4270 */
[----:B------:R1:W-:Y:S04]  /*e340*/  @P3 STG.E.U16 desc[UR40][R8.64+0x60], R130 ;  /* 0x0000608208003986 */ /* 0x0003e8000c101528 */
[----:B------:R1:W-:Y:S04]  /*e350*/  @P4 STG.E.U16 desc[UR40][R8.64+0x62], R131 ;  /* 0x0000628308004986 */ /* 0x0003e8000c101528 */
[----:B------:R1:W-:Y:S01]  /*e360*/  @P0 STG.E.U16 desc[UR40][R12.64+0x72], R133 ;  /* 0x000072850c000986 */ /* 0x0003e2000c101528 */
[----:B------:R-:W-:-:S03]  /*e370*/  ISETP.GT.AND P0, PT, R3, 0x41, PT ;  /* 0x000000410300780c */ /* 0x000fc60003f04270 */
[----:B------:R1:W-:Y:S01]  /*e380*/  @P1 STG.E.U16 desc[UR40][R12.64+0x70], R132 ;  /* 0x000070840c001986 */ /* 0x0003e2000c101528 */
[C---:B------:R-:W-:Y:S02]  /*e390*/  ISETP.GT.AND P1, PT, R0.reuse, RZ, P2 ;  /* 0x000000ff0000720c */ /* 0x040fe40001724270 */
[C---:B------:R-:W-:Y:S01]  /*e3a0*/  ISETP.GT.AND P3, PT, R0.reuse, RZ, P0 ;  /* 0x000000ff0000720c */ /* 0x040fe20000764270 */
[----:B------:R1:W-:Y:S01]  /*e3b0*/  @P5 STG.E.U16 desc[UR40][R8.64+0x70], R134 ;  /* 0x0000708608005986 */ /* 0x0003e2000c101528 */
[C---:B------:R-:W-:Y:S02]  /*e3c0*/  ISETP.GT.AND P2, PT, R0.reuse, 0x8, P2 ;  /* 0x000000080000780c */ /* 0x040fe40001744270 */
[----:B------:R-:W-:Y:S01]  /*e3d0*/  ISETP.GT.AND P4, PT, R0, 0x8, P0 ;  /* 0x000000080000780c */ /* 0x000fe20000784270 */
[----:B------:R1:W-:Y:S06]  /*e3e0*/  @P6 STG.E.U16 desc[UR40][R8.64+0x72], R135 ;  /* 0x0000728708006986 */ /* 0x0003ec000c101528 */
[----:B------:R1:W-:Y:S01]  /*e3f0*/  @P1 STG.E.U16 desc[UR40][R4.64+0x80], R104 ;  /* 0x0000806804001986 */ /* 0x0003e2000c101528 */
[----:B------:R-:W-:-:S03]  /*e400*/  ISETP.GT.AND P1, PT, R3, 0x48, PT ;  /* 0x000000480300780c */ /* 0x000fc60003f24270 */
[----:B------:R1:W-:Y:S01]  /*e410*/  @P3 STG.E.U16 desc[UR40][R4.64+0x82], R105 ;  /* 0x0000826904003986 */ /* 0x0003e2000c101528 */
[----:B------:R-:W-:Y:S02]  /*e420*/  ISETP.GT.AND P3, PT, R0, RZ, P1 ;  /* 0x000000ff0000720c */ /* 0x000fe40000f64270 */
[----:B------:R-:W-:Y:S01]  /*e430*/  P2R R11, PR, RZ, 0x2 ;  /* 0x00000002ff0b7803 */ /* 0x000fe20000000000 */
[----:B------:R1:W-:Y:S01]  /*e440*/  @P2 STG.E.U16 desc[UR40][R6.64+0x80], R106 ;  /* 0x0000806a06002986 */ /* 0x0003e2000c101528 */
[----:B------:R-:W-:-:S03]  /*e450*/  ISETP.GT.AND P2, PT, R3, 0x49, PT ;  /* 0x000000490300780c */ /* 0x000fc60003f44270 */
[----:B------:R1:W-:Y:S01]  /*e460*/  @P4 STG.E.U16 desc[UR40][R6.64+0x82], R107 ;  /* 0x0000826b06004986 */ /* 0x0003e2000c101528 */
[----:B------:R-:W-:Y:S02]  /*e470*/  ISETP.GT.AND P4, PT, R0, RZ, P2 ;  /* 0x000000ff0000720c */ /* 0x000fe40001784270 */
[----:B------:R-:W-:-:S03]  /*e480*/  P2R R10, PR, RZ, 0x4 ;  /* 0x00000004ff0a7803 */ /* 0x000fc60000000000 */
[----:B------:R1:W-:Y:S01]  /*e490*/  @P3 STG.E.U16 desc[UR40][R4.64+0x90], R108 ;  /* 0x0000906c04003986 */ /* 0x0003e2000c101528 */
[----:B------:R-:W-:-:S07]  /*e4a0*/  ISETP.GT.AND P3, PT, R0, 0x8, P1 ;  /* 0x000000080000780c */ /* 0x000fce0000f64270 */
[----:B------:R1:W-:Y:S01]  /*e4b0*/  @P4 STG.E.U16 desc[UR40][R4.64+0x92], R109 ;  /* 0x0000926d04004986 */ /* 0x0003e2000c101528 */
[----:B------:R-:W-:-:S05]  /*e4c0*/  ISETP.GT.AND P4, PT, R0, 0x8, P2 ;  /* 0x000000080000780c */ /* 0x000fca0001784270 */
[----:B------:R1:W-:Y:S01]  /*e4d0*/  @P3 STG.E.U16 desc[UR40][R6.64+0x90], R110 ;  /* 0x0000906e06003986 */ /* 0x0003e2000c101528 */
[----:B------:R-:W-:-:S07]  /*e4e0*/  ISETP.GT.AND P3, PT, R3, 0x50, PT ;  /* 0x000000500300780c */ /* 0x000fce0003f64270 */
[----:B------:R1:W-:Y:S01]  /*e4f0*/  @P4 STG.E.U16 desc[UR40][R6.64+0x92], R111 ;  /* 0x0000926f06004986 */ /* 0x0003e2000c101528 */
[----:B------:R-:W-:-:S13]  /*e500*/  ISETP.GT.AND P4, PT, R0, RZ, P3 ;  /* 0x000000ff0000720c */ /* 0x000fda0001f84270 */
[----:B------:R1:W-:Y:S01]  /*e510*/  @P4 STG.E.U16 desc[UR40][R4.64+0xa0], R112 ;  /* 0x0000a07004004986 */ /* 0x0003e2000c101528 */
[----:B------:R-:W-:-:S04]  /*e520*/  ISETP.GT.AND P4, PT, R3, 0x51, PT ;  /* 0x000000510300780c */ /* 0x000fc80003f84270 */
[----:B------:R-:W-:-:S13]  /*e530*/  ISETP.GT.AND P5, PT, R0, RZ, P4 ;  /* 0x000000ff0000720c */ /* 0x000fda00027a4270 */
[----:B------:R1:W-:Y:S01]  /*e540*/  @P5 STG.E.U16 desc[UR40][R4.64+0xa2], R113 ;  /* 0x0000a27104005986 */ /* 0x0003e2000c101528 */
[----:B------:R-:W-:-:S13]  /*e550*/  ISETP.GT.AND P5, PT, R0, 0x8, P3 ;  /* 0x000000080000780c */ /* 0x000fda0001fa4270 */
[----:B------:R1:W-:Y:S01]  /*e560*/  @P5 STG.E.U16 desc[UR40][R6.64+0xa0], R114 ;  /* 0x0000a07206005986 */ /* 0x0003e2000c101528 */
[----:B------:R-:W-:-:S13]  /*e570*/  ISETP.GT.AND P5, PT, R0, 0x8, P4 ;  /* 0x000000080000780c */ /* 0x000fda00027a4270 */
[----:B------:R1:W-:Y:S01]  /*e580*/  @P5 STG.E.U16 desc[UR40][R6.64+0xa2], R115 ;  /* 0x0000a27306005986 */ /* 0x0003e2000c101528 */
[----:B------:R-:W-:-:S04]  /*e590*/  ISETP.GT.AND P5, PT, R3, 0x58, PT ;  /* 0x000000580300780c */ /* 0x000fc80003fa4270 */
        /* <DEDUP_REMOVED lines=184> */
[C---:B------:R-:W-:Y:S01]  /*f120*/  ISETP.GT.AND P3, PT, R0.reuse, 0x88, P3 ;  /* 0x000000880000780c */ /* 0x040fe20001f64270 */
[----:B------:R1:W-:Y:S06]  /*f130*/  @P2 STG.E.U16 desc[UR40][R8.64+0x112], R31 ;  /* 0x0001121f08002986 */ /* 0x0003ec000c101528 */
[----:B------:R1:W-:Y:S01]  /*f140*/  @P0 STG.E.U16 desc[UR40][R12.64+0x122], R33 ;  /* 0x000122210c000986 */ /* 0x0003e2000c101528 */
[----:B------:R-:W-:-:S02]  /*f150*/  ISETP.GT.AND P0, PT, R0, 0x80, P6 ;  /* 0x000000800000780c */ /* 0x000fc40003704270 */
[C---:B------:R-:W-:Y:S01]  /*f160*/  ISETP.GT.AND P6, PT, R0.reuse, 0x88, P6 ;  /* 0x000000880000780c */ /* 0x040fe200037c4270 */
[----:B------:R1:W-:Y:S01]  /*f170*/  @P1 STG.E.U16 desc[UR40][R12.64+0x120], R32 ;  /* 0x000120200c001986 */ /* 0x0003e2000c101528 */
[C---:B------:R-:W-:Y:S02]  /*f180*/  ISETP.GT.AND P1, PT, R0.reuse, 0x80, P5 ;  /* 0x000000800000780c */ /* 0x040fe40002f24270 */
[----:B------:R-:W-:Y:S01]  /*f190*/  ISETP.GT.AND P5, PT, R0, 0x88, P5 ;  /* 0x000000880000780c */ /* 0x000fe20002fa4270 */
[----:B------:R1:W-:Y:S04]  /*f1a0*/  @P3 STG.E.U16 desc[UR40][R8.64+0x120], R34 ;  /* 0x0001202208003986 */ /* 0x0003e8000c101528 */
[----:B------:R1:W-:Y:S04]  /*f1b0*/  @P4 STG.E.U16 desc[UR40][R8.64+0x122], R35 ;  /* 0x0001222308004986 */ /* 0x0003e8000c101528 */
[----:B------:R1:W-:Y:S04]  /*f1c0*/  @P0 STG.E.U16 desc[UR40][R12.64+0x132], R37 ;  /* 0x000132250c000986 */ /* 0x0003e8000c101528 */
[----:B------:R1:W-:Y:S04]  /*f1d0*/  @P1 STG.E.U16 desc[UR40][R12.64+0x130], R36 ;  /* 0x000130240c001986 */ /* 0x0003e8000c101528 */
[----:B------:R1:W-:Y:S04]  /*f1e0*/  @P5 STG.E.U16 desc[UR40][R8.64+0x130], R38 ;  /* 0x0001302608005986 */ /* 0x0003e8000c101528 */
[----:B------:R1:W-:Y:S02]  /*f1f0*/  @P6 STG.E.U16 desc[UR40][R8.64+0x132], R39 ;  /* 0x0001322708006986 */ /* 0x0003e4000c101528 */
.L_x_344:
[----:B------:R-:W-:Y:S05]  /*f200*/  BSYNC B0 ;  /* 0x0000000000007941 */ /* 0x000fea0003800000 */
.L_x_28:
[----:B------:R-:W-:Y:S01]  /*f210*/  ULDC UR4, c[0x0][0xc] ;  /* 0x0000030000047ab9 */ /* 0x000fe20000000800 */
[----:B------:R-:W-:Y:S01]  /*f220*/  ULDC UR5, c[0x0][0x10] ;  /* 0x0000040000057ab9 */ /* 0x000fe20000000800 */
[----:B0-----:R-:W0:Y:S01]  /*f230*/  LDC R3, c[0x0][0x14] ;  /* 0x00000500ff037b82 */ /* 0x001e220000000800 */
[----:B------:R-:W-:Y:S01]  /*f240*/  UIMAD.WIDE.U32 UR4, UR4, UR5, URZ ;  /* 0x00000005040472a5 */ /* 0x000fe2000f8e003f */
[----:B-1----:R-:W-:Y:S01]  /*f250*/  IMAD.MOV.U32 R4, RZ, RZ, R19 ;  /* 0x000000ffff047224 */ /* 0x002fe200078e0013 */
[----:B------:R-:W-:Y:S01]  /*f260*/  PRMT R0, RZ, 0x7610, R0 ;  /* 0x00007610ff007816 */ /* 0x000fe20000000000 */
[----:B------:R-:W-:Y:S02]  /*f270*/  IMAD.MOV.U32 R5, RZ, RZ, R18 ;  /* 0x000000ffff057224 */ /* 0x000fe400078e0012 */
[----:B------:R-:W-:Y:S02]  /*f280*/  IMAD.MOV.U32 R23, RZ, RZ, -0x1 ;  /* 0xffffffffff177424 */ /* 0x000fe400078e00ff */
[----:B------:R-:W-:-:S02]  /*f290*/  IMAD.MOV.U32 R17, RZ, RZ, -0x1 ;  /* 0xffffffffff117424 */ /* 0x000fc400078e00ff */
[----:B0-----:R-:W-:-:S04]  /*f2a0*/  IMAD.WIDE.U32 R4, R3, UR4, R4 ;  /* 0x0000000403047c25 */ /* 0x001fc8000f8e0004 */
[----:B------:R-:W-:Y:S01]  /*f2b0*/  IMAD R3, R3, UR5, RZ ;  /* 0x0000000503037c24 */ /* 0x000fe2000f8e02ff */
[----:B------:R-:W-:Y:S01]  /*f2c0*/  ULDC.64 UR4, c[0x0][0x650] ;  /* 0x0001940000047ab9 */ /* 0x000fe20000000a00 */
[----:B------:R-:W-:Y:S01]  /*f2d0*/  IMAD.MOV.U32 R19, RZ, RZ, R4 ;  /* 0x000000ffff137224 */ /* 0x000fe200078e0004 */
[----:B------:R-:W-:Y:S01]  /*f2e0*/  ISETP.GE.U32.AND P0, PT, R4, UR4, PT ;  /* 0x0000000404007c0c */ /* 0x000fe2000bf06070 */
[----:B------:R-:W-:-:S05]  /*f2f0*/  IMAD.IADD R18, R5, 0x1, R3 ;  /* 0x0000000105127824 */ /* 0x000fca00078e0203 */
[----:B------:R-:W-:-:S13]  /*f300*/  ISETP.GE.U32.AND.EX P0, PT, R18, UR5, PT, P0 ;  /* 0x0000000512007c0c */ /* 0x000fda000bf06100 */
[----:B------:R-:W-:Y:S05]  /*f310*/  @P0 BRA `(.L_x_345) ;  /* 0x0000000400700947 */ /* 0x000fea0003800000 */
[----:B---3--:R-:W0:Y:S01]  /*f320*/  S2R R20, SR_CTAID.X ;  /* 0x0000000000147919 */ /* 0x008e220000002500 */
[----:B------:R-:W1:Y:S01]  /*f330*/  LDC.64 R10, c[0x0][0x628] ;  /* 0x00018a00ff0a7b82 */ /* 0x000e620000000a00 */
[----:B------:R-:W-:Y:S01]  /*f340*/  ULDC UR4, c[0x0][0x150] ;  /* 0x0000540000047ab9 */ /* 0x000fe20000000800 */
[----:B----4-:R-:W-:Y:S01]  /*f350*/  IMAD.MOV.U32 R8, RZ, RZ, R19 ;  /* 0x000000ffff087224 */ /* 0x010fe200078e0013 */
[----:B------:R-:W3:Y:S01]  /*f360*/  S2R R22, SR_CTAID.Y ;  /* 0x0000000000167919 */ /* 0x000ee20000002600 */
[----:B------:R-:W-:-:S04]  /*f370*/  IMAD.MOV.U32 R9, RZ, RZ, R18 ;  /* 0x000000ffff097224 */ /* 0x000fc800078e0012 */
[----:B------:R-:W4:Y:S08]  /*f380*/  LDC R23, c[0x0][0x144] ;  /* 0x00005100ff177b82 */ /* 0x000f300000000800 */
[----:B------:R-:W2:Y:S08]  /*f390*/  LDC R12, c[0x0][0x630] ;  /* 0x00018c00ff0c7b82 */ /* 0x000eb00000000800 */
[----:B------:R-:W2:Y:S01]  /*f3a0*/  LDC.64 R14, c[0x0][0x620] ;  /* 0x00018800ff0e7b82 */ /* 0x000ea20000000a00 */
[----:B-1----:R-:W-:-:S04]  /*f3b0*/  ISETP.NE.U32.AND P0, PT, R10, RZ, PT ;  /* 0x000000ff0a00720c */ /* 0x002fc80003f05070 */
[----:B------:R-:W-:Y:S02]  /*f3c0*/  ISETP.NE.AND.EX P0, PT, R11, RZ, PT, P0 ;  /* 0x000000ff0b00720c */ /* 0x000fe40003f05300 */
[----:B0-----:R-:W-:-:S05]  /*f3d0*/  I2FP.F32.U32 R0, R20 ;  /* 0x0000001400007245 */ /* 0x001fca0000201000 */
[----:B------:R-:W-:-:S04]  /*f3e0*/  FMUL R0, R0, UR4 ;  /* 0x0000000400007c20 */ /* 0x000fc80008400000 */
[----:B------:R0:W1:Y:S02]  /*f3f0*/  F2I.U32.TRUNC.NTZ R21, R0 ;  /* 0x0000000000157305 */ /* 0x000064000020f000 */
[----:B---34-:R-:W-:Y:S05]  /*f400*/  @!P0 BRA `(.L_x_346) ;  /* 0x0000000000288947 */ /* 0x018fea0003800000 */
[----:B0-----:R-:W0:Y:S02]  /*f410*/  LDC R0, c[0x0][0x634] ;  /* 0x00018d00ff007b82 */ /* 0x001e240000000800 */
        /* <DEDUP_REMOVED lines=9> */
.L_x_346:
[-CC-:B--2---:R-:W-:Y:S01]  /*f4b0*/  SHF.R.U64 R17, R8, R12.reuse, R9.reuse ;  /* 0x0000000c08117219 */ /* 0x184fe20000001209 */
[----:B------:R-:W2:Y:S01]  /*f4c0*/  LDC.64 R26, c[0x0][0x640] ;  /* 0x00019000ff1a7b82 */ /* 0x000ea20000000a00 */
[----:B0-----:R-:W-:Y:S01]  /*f4d0*/  SHF.R.U32.HI R0, RZ, R12, R9 ;  /* 0x0000000cff007219 */ /* 0x001fe20000011609 */
[----:B------:R-:W-:Y:S01]  /*f4e0*/  IMAD.MOV.U32 R4, RZ, RZ, R19 ;  /* 0x000000ffff047224 */ /* 0x000fe200078e0013 */
[----:B------:R-:W-:Y:S01]  /*f4f0*/  IADD3 R3, P0, RZ, -R17, RZ ;  /* 0x80000011ff037210 */ /* 0x000fe20007f1e0ff */
[----:B-1----:R-:W-:Y:S01]  /*f500*/  IMAD.MOV R21, RZ, RZ, -R21 ;  /* 0x000000ffff157224 */ /* 0x002fe200078e0a15 */
[----:B------:R-:W-:Y:S01]  /*f510*/  ULDC UR4, c[0x0][0x154] ;  /* 0x0000550000047ab9 */ /* 0x000fe20000000800 */
[----:B------:R-:W-:Y:S02]  /*f520*/  IMAD.MOV.U32 R7, RZ, RZ, 0x1 ;  /* 0x00000001ff077424 */ /* 0x000fe400078e00ff */
[----:B------:R-:W0:Y:S01]  /*f530*/  LDC R6, c[0x0][0x618] ;  /* 0x00018600ff067b82 */ /* 0x000e220000000800 */
[----:B------:R-:W-:-:S02]  /*f540*/  IMAD.X R5, RZ, RZ, ~R0, P0 ;  /* 0x000000ffff057224 */ /* 0x000fc400000e0e00 */
[----:B------:R-:W-:Y:S02]  /*f550*/  IMAD R21, R23, R21, R20 ;  /* 0x0000001517157224 */ /* 0x000fe400078e0214 */
[-C--:B------:R-:W-:Y:S02]  /*f560*/  IMAD R0, R5, R14.reuse, RZ ;  /* 0x0000000e05007224 */ /* 0x080fe400078e02ff */
[----:B------:R-:W-:Y:S01]  /*f570*/  IMAD.MOV.U32 R5, RZ, RZ, R18 ;  /* 0x000000ffff057224 */ /* 0x000fe200078e0012 */
[----:B------:R-:W1:Y:S01]  /*f580*/  LDC R8, c[0x0][0x608] ;  /* 0x00018200ff087b82 */ /* 0x000e620000000800 */
[----:B------:R-:W-:-:S04]  /*f590*/  IMAD.WIDE.U32 R4, R3, R14, R4 ;  /* 0x0000000e03047225 */ /* 0x000fc800078e0004 */
[----:B------:R-:W-:-:S03]  /*f5a0*/  IMAD R3, R3, R15, R0 ;  /* 0x0000000f03037224 */ /* 0x000fc600078e0200 */
[----:B------:R-:W3:Y:S01]  /*f5b0*/  LDC R24, c[0x0][0x658] ;  /* 0x00019600ff187b82 */ /* 0x000ee20000000800 */
[----:B------:R-:W-:Y:S01]  /*f5c0*/  I2FP.F32.U32 R0, R22 ;  /* 0x0000001600007245 */ /* 0x000fe20000201000 */
[----:B------:R-:W-:Y:S01]  /*f5d0*/  IMAD.IADD R3, R5, 0x1, R3 ;  /* 0x0000000105037824 */ /* 0x000fe200078e0203 */
[----:B--2---:R-:W-:Y:S01]  /*f5e0*/  ISETP.NE.U32.AND P0, PT, R26, RZ, PT ;  /* 0x000000ff1a00720c */ /* 0x004fe20003f05070 */
[----:B------:R-:W-:Y:S02]  /*f5f0*/  IMAD.MOV.U32 R5, RZ, RZ, -0x1 ;  /* 0xffffffffff057424 */ /* 0x000fe400078e00ff */
[----:B------:R-:W-:Y:S02]  /*f600*/  FMUL R0, R0, UR4 ;  /* 0x0000000400007c20 */ /* 0x000fe40008400000 */
[----:B------:R-:W2:Y:S01]  /*f610*/  LDC R15, c[0x0][0x148] ;  /* 0x00005200ff0f7b82 */ /* 0x000ea20000000800 */
[----:B0-----:R-:W-:Y:S01]  /*f620*/  SHF.R.U64 R12, R4, R6, R3 ;  /* 0x00000006040c7219 */ /* 0x001fe20000001203 */
[----:B------:R0:W4:Y:S01]  /*f630*/  F2I.U32.TRUNC.NTZ R13, R0 ;  /* 0x00000000000d7305 */ /* 0x000122000020f000 */
[----:B------:R-:W-:-:S02]  /*f640*/  ISETP.NE.AND.EX P0, PT, R27, RZ, PT, P0 ;  /* 0x000000ff1b00720c */ /* 0x000fc40003f05300 */
[----:B------:R-:W-:-:S03]  /*f650*/  SHF.R.U32.HI R3, RZ, R6, R3 ;  /* 0x00000006ff037219 */ /* 0x000fc60000011603 */
[----:B------:R-:W0:Y:S01]  /*f660*/  LDC R20, c[0x0][0x600] ;  /* 0x00018000ff147b82 */ /* 0x000e220000000800 */
[-CC-:B-1----:R-:W-:Y:S02]  /*f670*/  SHF.R.U64 R10, R12, R8.reuse, R3.reuse ;  /* 0x000000080c0a7219 */ /* 0x182fe40000001203 */
[----:B------:R-:W-:-:S05]  /*f680*/  SHF.R.U32.HI R3, RZ, R8, R3 ;  /* 0x00000008ff037219 */ /* 0x000fca0000011603 */
[----:B------:R-:W1:Y:S01]  /*f690*/  LDC R25, c[0x0][0x648] ;  /* 0x00019200ff197b82 */ /* 0x000e620000000800 */
[-C--:B---3--:R-:W-:Y:S02]  /*f6a0*/  SHF.L.U32 R4, R5, R24.reuse, RZ ;  /* 0x0000001805047219 */ /* 0x088fe400000006ff */
[-CC-:B------:R-:W-:Y:S02]  /*f6b0*/  SHF.R.U64 R14, R10, R24.reuse, R3.reuse ;  /* 0x000000180a0e7219 */ /* 0x180fe40000001203 */
[----:B------:R-:W-:Y:S02]  /*f6c0*/  SHF.R.U32.HI R5, RZ, R24, R3 ;  /* 0x00000018ff057219 */ /* 0x000fe40000011603 */
[----:B------:R-:W-:Y:S01]  /*f6d0*/  LOP3.LUT R23, RZ, R4, RZ, 0x33, !PT ;  /* 0x00000004ff177212 */ /* 0x000fe200078e33ff */
[----:B------:R-:W3:Y:S01]  /*f6e0*/  LDC R28, c[0x0][0x638] ;  /* 0x00018e00ff1c7b82 */ /* 0x000ee20000000800 */
[----:B------:R-:W-:Y:S01]  /*f6f0*/  SHF.L.U32 R24, R7, R24, RZ ;  /* 0x0000001807187219 */ /* 0x000fe200000006ff */
[----:B------:R-:W-:-:S06]  /*f700*/  IMAD.MOV.U32 R4, RZ, RZ, R14 ;  /* 0x000000ffff047224 */ /* 0x000fcc00078e000e */
[----:B------:R-:W0:Y:S01]  /*f710*/  LDC R29, c[0x0][0x610] ;  /* 0x00018400ff1d7b82 */ /* 0x000e220000000800 */
[----:B----4-:R-:W-:Y:S05]  /*f720*/  @!P0 BRA `(.L_x_347) ;  /* 0x0000000000288947 */ /* 0x010fea0003800000 */
[----:B------:R-:W4:Y:S02]  /*f730*/  LDC R3, c[0x0][0x64c] ;  /* 0x00019300ff037b82 */ /* 0x000f240000000800 */
[----:B----4-:R-:W-:-:S05]  /*f740*/  IADD3 R3, P0, R14, R3, RZ ;  /* 0x000000030e037210 */ /* 0x010fca0007f1e0ff */
        /* <DEDUP_REMOVED lines=8> */
.L_x_347:
[----:B------:R-:W4:Y:S01]  /*f7d0*/  LDC R3, c[0x0][0x65c] ;  /* 0x00019700ff037b82 */ /* 0x000f220000000800 */
[----:B01----:R-:W-:Y:S01]  /*f7e0*/  SHF.R.U64 R0, R4, R25, R5 ;  /* 0x0000001904007219 */ /* 0x003fe20000001205 */
[----:B------:R-:W-:Y:S01]  /*f7f0*/  IMAD.MOV R13, RZ, RZ, -R13 ;  /* 0x000000ffff0d7224 */ /* 0x000fe200078e0a0d */
[----:B------:R-:W-:Y:S01]  /*f800*/  LOP3.LUT R5, R10, R23, RZ, 0xc0, !PT ;  /* 0x000000170a057212 */ /* 0x000fe200078ec0ff */
[----:B------:R-:W-:Y:S02]  /*f810*/  VIADD R7, R20, 0xffffffff ;  /* 0xffffffff14077836 */ /* 0x000fe40000000000 */
[----:B------:R-:W-:Y:S01]  /*f820*/  IMAD.MOV.U32 R4, RZ, RZ, 0x1 ;  /* 0x00000001ff047424 */ /* 0x000fe200078e00ff */
[----:B----4-:R-:W-:Y:S01]  /*f830*/  ISETP.NE.AND P0, PT, R3, 0x1, PT ;  /* 0x000000010300780c */ /* 0x010fe20003f05270 */
[----:B------:R-:W-:-:S12]  /*f840*/  IMAD.MOV R3, RZ, RZ, -R0 ;  /* 0x000000ffff037224 */ /* 0x000fd800078e0a00 */
[----:B--2---:R-:W-:Y:S02]  /*f850*/  @P0 IMAD R21, R15, R13, R22 ;  /* 0x0000000d0f150224 */ /* 0x004fe400078e0216 */
[----:B------:R-:W-:Y:S01]  /*f860*/  IMAD R22, R24, R0, R5 ;  /* 0x0000000018167224 */ /* 0x000fe200078e0205 */
[----:B------:R-:W-:Y:S01]  /*f870*/  LOP3.LUT R5, R12, R7, RZ, 0xc0, !PT ;  /* 0x000000070c057212 */ /* 0x000fe200078ec0ff */
[----:B---3--:R-:W-:Y:S02]  /*f880*/  IMAD R0, R3, R28, R14 ;  /* 0x0000001c03007224 */ /* 0x008fe400078e020e */
[----:B------:R-:W-:Y:S02]  /*f890*/  IMAD R22, R22, R29, R21 ;  /* 0x0000001d16167224 */ /* 0x000fe400078e0215 */
[----:B------:R-:W-:Y:S01]  /*f8a0*/  IMAD R3, R0, R20, R5 ;  /* 0x0000001400037224 */ /* 0x000fe200078e0205 */
[----:B------:R-:W-:-:S04]  /*f8b0*/  PRMT R0, R4, 0x7610, R0 ;  /* 0x0000761004007816 */ /* 0x000fc80000000000 */
[----:B------:R-:W-:Y:S02]  /*f8c0*/  SEL R23, R3, R22, !P0 ;  /* 0x0000001603177207 */ /* 0x000fe40004000000 */
[----:B------:R-:W-:-:S07]  /*f8d0*/  SEL R22, R22, R3, !P0 ;  /* 0x0000000316167207 */ /* 0x000fce0004000000 */
.L_x_345:
[----:B------:R-:W-:-:S13]  /*f8e0*/  LOP3.LUT P0, RZ, R0, 0xff, RZ, 0xc0, !PT ;  /* 0x000000ff00ff7812 */ /* 0x000fda000780c0ff */
[----:B------:R-:W-:Y:S05]  /*f8f0*/  @P0 BRA `(.L_x_348) ;  /* 0xffffff1400900947 */ /* 0x000fea000383ffff */
[----:B------:R-:W-:Y:S05]  /*f900*/  EXIT ;  /* 0x000000000000794d */ /* 0x000fea0003800000 */
.L_x_3:
[----:B0-----:R-:W-:Y:S01]  /*f910*/  ULDC.64 UR4, c[0x0][0x650] ;  /* 0x0001940000047ab9 */ /* 0x001fe20000000a00 */
        /* <DEDUP_REMOVED lines=25> */
.L_x_350:
        /* <DEDUP_REMOVED lines=18> */
[----:B------:R-:W4:Y:S04]  /*fbd0*/  LDC R12, c[0x0][0x608] ;  /* 0x00018200ff0c7b82 */ /* 0x000f280000000800 */
[-C--:B0-----:R-:W-:Y:S02]  /*fbe0*/  SHF.R.U64 R10, R6, R8.reuse, R5 ;  /* 0x00000008060a7219 */ /* 0x081fe40000001205 */
[----:B------:R-:W-:Y:S02]  /*fbf0*/  I2FP.F32.U32 R6, R3 ;  /* 0x0000000300067245 */ /* 0x000fe40000201000 */
[----:B------:R-:W0:Y:S01]  /*fc00*/  LDC R9, c[0x0][0x658] ;  /* 0x00019600ff097b82 */ /* 0x000e220000000800 */
[----:B-1----:R-:W-:Y:S01]  /*fc10*/  ISETP.NE.U32.AND P0, PT, R24, RZ, PT ;  /* 0x000000ff1800720c */ /* 0x002fe20003f05070 */
[----:B---3--:R-:W-:Y:S01]  /*fc20*/  IMAD.MOV R2, RZ, RZ, -R11 ;  /* 0x000000ffff027224 */ /* 0x008fe200078e0a0b */
[----:B------:R-:W-:Y:S01]  /*fc30*/  SHF.R.U32.HI R5, RZ, R8, R5 ;  /* 0x00000008ff057219 */ /* 0x000fe20000011605 */
[----:B------:R-:W-:Y:S01]  /*fc40*/  FMUL R6, R6, UR4 ;  /* 0x0000000406067c20 */ /* 0x000fe20008400000 */
[----:B------:R-:W-:Y:S01]  /*fc50*/  ISETP.NE.AND.EX P0, PT, R25, RZ, PT, P0 ;  /* 0x000000ff1900720c */ /* 0x000fe20003f05300 */
[----:B------:R-:W-:-:S02]  /*fc60*/  IMAD.MOV.U32 R8, RZ, RZ, -0x1 ;  /* 0xffffffffff087424 */ /* 0x000fc400078e00ff */
[----:B------:R-:W1:Y:S01]  /*fc70*/  LDC R14, c[0x0][0x148] ;  /* 0x00005200ff0e7b82 */ /* 0x000e620000000800 */
[----:B--2---:R-:W-:Y:S02]  /*fc80*/  IMAD R22, R15, R2, R4 ;  /* 0x000000020f167224 */ /* 0x004fe400078e0204 */
[----:B------:R-:W-:-:S05]  /*fc90*/  IMAD.MOV.U32 R4, RZ, RZ, 0x1 ;  /* 0x00000001ff047424 */ /* 0x000fca00078e00ff */
[----:B------:R-:W2:Y:S01]  /*fca0*/  LDC R20, c[0x0][0x600] ;  /* 0x00018000ff147b82 */ /* 0x000ea20000000800 */
[-CC-:B----4-:R-:W-:Y:S02]  /*fcb0*/  SHF.R.U64 R15, R10, R12.reuse, R5.reuse ;  /* 0x0000000c0a0f7219 */ /* 0x190fe40000001205 */
[----:B------:R-:W-:Y:S02]  /*fcc0*/  SHF.R.U32.HI R2, RZ, R12, R5 ;  /* 0x0000000cff027219 */ /* 0x000fe40000011605 */
[----:B------:R3:W4:Y:S03]  /*fcd0*/  F2I.U32.TRUNC.NTZ R12, R6 ;  /* 0x00000006000c7305 */ /* 0x000726000020f000 */
[----:B------:R-:W1:Y:S01]  /*fce0*/  LDC R21, c[0x0][0x648] ;  /* 0x00019200ff157b82 */ /* 0x000e620000000800 */
[-C--:B0-----:R-:W-:Y:S02]  /*fcf0*/  SHF.R.U64 R17, R15, R9.reuse, R2 ;  /* 0x000000090f117219 */ /* 0x081fe40000001202 */
[----:B------:R-:W-:-:S02]  /*fd00*/  SHF.L.U32 R8, R8, R9, RZ ;  /* 0x0000000908087219 */ /* 0x000fc400000006ff */
[-C--:B------:R-:W-:Y:S01]  /*fd10*/  SHF.L.U32 R26, R4, R9.reuse, RZ ;  /* 0x00000009041a7219 */ /* 0x080fe200000006ff */
[----:B------:R-:W-:Y:S01]  /*fd20*/  IMAD.MOV.U32 R4, RZ, RZ, R17 ;  /* 0x000000ffff047224 */ /* 0x000fe200078e0011 */
[----:B------:R-:W-:Y:S01]  /*fd30*/  SHF.R.U32.HI R5, RZ, R9, R2 ;  /* 0x00000009ff057219 */ /* 0x000fe20000011602 */
[----:B------:R-:W0:Y:S01]  /*fd40*/  LDC R23, c[0x0][0x638] ;  /* 0x00018e00ff177b82 */ /* 0x000e220000000800 */
[----:B------:R-:W-:-:S07]  /*fd50*/  LOP3.LUT R28, RZ, R8, RZ, 0x33, !PT ;  /* 0x00000008ff1c7212 */ /* 0x000fce00078e33ff */
        /* <DEDUP_REMOVED lines=12> */
.L_x_351:
[----:B------:R-:W3:Y:S01]  /*fe20*/  LDC R2, c[0x0][0x65c] ;  /* 0x00019700ff027b82 */ /* 0x000ee20000000800 */
[----:B-1----:R-:W-:Y:S01]  /*fe30*/  SHF.R.U64 R5, R4, R21, R5 ;  /* 0x0000001504057219 */ /* 0x002fe20000001205 */
[----:B------:R-:W-:Y:S02]  /*fe40*/  IMAD.MOV R12, RZ, RZ, -R12 ;  /* 0x000000ffff0c7224 */ /* 0x000fe400078e0a0c */
[----:B--2---:R-:W-:Y:S02]  /*fe50*/  VIADD R9, R20, 0xffffffff ;  /* 0xffffffff14097836 */ /* 0x004fe40000000000 */
[----:B------:R-:W-:Y:S02]  /*fe60*/  IMAD.MOV R4, RZ, RZ, -R5 ;  /* 0x000000ffff047224 */ /* 0x000fe400078e0a05 */
[----:B------:R-:W-:Y:S01]  /*fe70*/  IMAD.MOV.U32 R6, RZ, RZ, R13 ;  /* 0x000000ffff067224 */ /* 0x000fe200078e000d */
[----:B---3--:R-:W-:Y:S02]  /*fe80*/  ISETP.NE.AND P0, PT, R2, 0x1, PT ;  /* 0x000000010200780c */ /* 0x008fe40003f05270 */
[----:B------:R-:W-:-:S05]  /*fe90*/  LOP3.LUT R2, R15, R28, RZ, 0xc0, !PT ;  /* 0x0000001c0f027212 */ /* 0x000fca00078ec0ff */
[----:B------:R-:W-:Y:S02]  /*fea0*/  IMAD R7, R26, R5, R2 ;  /* 0x000000051a077224 */ /* 0x000fe400078e0202 */
[----:B0-----:R-:W-:Y:S02]  /*feb0*/  IMAD R2, R4, R23, R17 ;  /* 0x0000001704027224 */ /* 0x001fe400078e0211 */
[----:B------:R-:W-:Y:S02]  /*fec0*/  IMAD.MOV.U32 R5, RZ, RZ, 0x1 ;  /* 0x00000001ff057424 */ /* 0x000fe400078e00ff */
[----:B------:R-:W-:Y:S01]  /*fed0*/  @P0 IMAD R22, R14, R12, R3 ;  /* 0x0000000c0e160224 */ /* 0x000fe200078e0203 */
[----:B------:R-:W-:-:S03]  /*fee0*/  LOP3.LUT R3, R10, R9, RZ, 0xc0, !PT ;  /* 0x000000090a037212 */ /* 0x000fc600078ec0ff */
[----:B------:R-:W-:Y:S02]  /*fef0*/  IMAD R7, R7, R27, R22 ;  /* 0x0000001b07077224 */ /* 0x000fe400078e0216 */
[----:B------:R-:W-:Y:S01]  /*ff00*/  IMAD R4, R2, R20, R3 ;  /* 0x0000001402047224 */ /* 0x000fe200078e0203 */
[----:B------:R-:W-:-:S04]  /*ff10*/  PRMT R2, R5, 0x7610, R2 ;  /* 0x0000761005027816 */ /* 0x000fc80000000002 */
[----:B------:R-:W-:Y:S02]  /*ff20*/  SEL R12, R4, R7, !P0 ;  /* 0x00000007040c7207 */ /* 0x000fe40004000000 */
[----:B------:R-:W-:-:S07]  /*ff30*/  SEL R7, R7, R4, !P0 ;  /* 0x0000000407077207 */ /* 0x000fce0004000000 */
.L_x_349:
[----:B------:R-:W-:-:S08]  /*ff40*/  NOP ;  /* 0x0000000000007918 */ /* 0x000fd00000000000 */
[----:B------:R-:W0:-:S00]  /*ff50*/  USETMAXREG.DEALLOC.CTAPOOL 0x28 ;  /* 0x00000028000079c8 */ /* 0x000e0000080e0500 */
[----:B0-----:R-:W-:-:S13]  /*ff60*/  ISETP.NE.AND P0, PT, R0, RZ, PT ;  /* 0x000000ff0000720c */ /* 0x001fda0003f05270 */
[----:B------:R-:W-:Y:S05]  /*ff70*/  @P0 EXIT ;  /* 0x000000000000094d */ /* 0x000fea0003800000 */
[----:B------:R-:W-:Y:S01]  /*ff80*/  LOP3.LUT P0, RZ, R2, 0xff, RZ, 0xc0, !PT ;  /* 0x000000ff02ff7812 */ /* 0x000fe2000780c0ff */
[----:B------:R-:W-:Y:S02]  /*ff90*/  IMAD.MOV.U32 R8, RZ, RZ, 0x1 ;  /* 0x00000001ff087424 */ /* 0x000fe400078e00ff */
[----:B------:R-:W-:-:S10]  /*ffa0*/  IMAD.MOV.U32 R0, RZ, RZ, RZ ;  /* 0x000000ffff007224 */ /* 0x000fd400078e00ff */
[----:B------:R-:W-:Y:S05]  /*ffb0*/  @!P0 BRA `(.L_x_352) ;  /* 0x0000000c00748947 */ /* 0x000fea0003800000 */
[----:B------:R-:W0:Y:S01]  /*ffc0*/  LDC R0, c[0x0][0x28c] ;  /* 0x0000a300ff007b82 */ /* 0x000e220000000800 */
[----:B------:R-:W1:Y:S01]  /*ffd0*/  S2R R4, SR_TID.X ;  /* 0x0000000000047919 */ /* 0x000e620000002100 */
[----:B------:R-:W-:Y:S01]  /*ffe0*/  ULDC UR5, c[0x0][0x658] ;  /* 0x0001960000057ab9 */ /* 0x000fe20000000800 */
[----:B------:R-:W-:Y:S01]  /*fff0*/  UMOV UR7, 0xffffffff ;  /* 0xffffffff00077882 */ /* 0x000fe20000000000 */
[----:B------:R-:W-:Y:S01]  /*10000*/  ULDC UR6, c[0x0][0xc] ;  /* 0x0000030000067ab9 */ /* 0x000fe20000000800 */
[----:B------:R-:W-:Y:S01]  /*10010*/  USHF.L.U32 UR9, UR7, UR5, URZ ;  /* 0x0000000507097299 */ /* 0x000fe2000800063f */
[----:B------:R-:W-:Y:S01]  /*10020*/  BSSY B0, `(.L_x_352) ;  /* 0x00000d6000007945 */ /* 0x000fe20003800000 */
[----:B------:R-:W-:Y:S01]  /*10030*/  UMOV UR8, 0x1 ;  /* 0x0000000100087882 */ /* 0x000fe20000000000 */
[----:B------:R-:W-:Y:S01]  /*10040*/  ULDC UR7, c[0x0][0x10] ;  /* 0x0000040000077ab9 */ /* 0x000fe20000000800 */
[----:B------:R-:W-:Y:S01]  /*10050*/  USHF.L.U32 UR5, UR8, UR5, URZ ;  /* 0x0000000508057299 */ /* 0x000fe2000800063f */
[----:B------:R-:W-:Y:S01]  /*10060*/  IMAD.MOV.U32 R10, RZ, RZ, 0x1 ;  /* 0x00000001ff0a7424 */ /* 0x000fe200078e00ff */
[----:B------:R-:W-:Y:S01]  /*10070*/  UIMAD.WIDE.U32 UR6, UR6, UR7, URZ ;  /* 0x00000007060672a5 */ /* 0x000fe2000f8e003f */
[----:B------:R-:W-:Y:S01]  /*10080*/  LOP3.LUT R13, R16, 0x2, RZ, 0xfc, !PT ;  /* 0x00000002100d7812 */ /* 0x000fe200078efcff */
[----:B------:R-:W-:Y:S01]  /*10090*/  ULDC UR8, c[0x0][0x14] ;  /* 0x0000050000087ab9 */ /* 0x000fe20000000800 */
[----:B------:R-:W-:Y:S01]  /*100a0*/  IMAD.MOV.U32 R8, RZ, RZ, 0x1 ;  /* 0x00000001ff087424 */ /* 0x000fe200078e00ff */
[----:B------:R-:W-:-:S02]  /*100b0*/  UIMAD.WIDE.U32 UR30, UR6, UR8, URZ ;  /* 0x00000008061e72a5 */ /* 0x000fc4000f8e003f */
[----:B------:R-:W-:Y:S01]  /*100c0*/  UIMAD UR7, UR7, UR8, URZ ;  /* 0x00000008070772a4 */ /* 0x000fe2000f8e023f */
[----:B------:R-:W-:Y:S01]  /*100d0*/  ULDC UR4, c[0x0][0x600] ;  /* 0x0001800000047ab9 */ /* 0x000fe20000000800 */
[----:B------:R-:W-:Y:S02]  /*100e0*/  ULOP3.LUT UR6, URZ, UR9, URZ, 0x33, !UPT ;  /* 0x000000093f067292 */ /* 0x000fe4000f8e333f */
[----:B------:R-:W-:Y:S01]  /*100f0*/  UIADD3 UR4, UR4, -0x1, URZ ;  /* 0xffffffff04047890 */ /* 0x000fe2000fffe03f */
[----:B0-----:R-:W-:Y:S01]  /*10100*/  VIADD R0, R0, 0x7f ;  /* 0x0000007f00007836 */ /* 0x001fe20000000000 */
[----:B------:R-:W-:Y:S01]  /*10110*/  UIADD3 UR7, UR31, UR7, URZ ;  /* 0x000000071f077290 */ /* 0x000fe2000fffe03f */
[----:B------:R-:W-:-:S03]  /*10120*/  ULDC.64 UR38, c[0x0][0x198] ;  /* 0x0000660000267ab9 */ /* 0x000fc60000000a00 */
[----:B------:R-:W-:-:S04]  /*10130*/  SHF.R.S32.HI R3, RZ, 0x1f, R0 ;  /* 0x0000001fff037819 */ /* 0x000fc80000011400 */
[----:B------:R-:W-:Y:S01]  /*10140*/  LEA.HI R3, R3, R0, RZ, 0x7 ;  /* 0x0000000003037211 */ /* 0x000fe200078f38ff */
[----:B------:R-:W-:Y:S01]  /*10150*/  IMAD.MOV.U32 R0, RZ, RZ, RZ ;  /* 0x000000ffff007224 */ /* 0x000fe200078e00ff */
[C---:B-1----:R-:W-:Y:S02]  /*10160*/  LOP3.LUT P2, RZ, R4.reuse, 0x7f, RZ, 0xc0, !PT ;  /* 0x0000007f04ff7812 */ /* 0x042fe4000784c0ff */
[----:B------:R-:W-:Y:S02]  /*10170*/  SHF.R.S32.HI R11, RZ, 0x7, R3 ;  /* 0x00000007ff0b7819 */ /* 0x000fe40000011403 */
[----:B------:R-:W-:-:S03]  /*10180*/  LOP3.LUT P0, RZ, R4, 0x1f, RZ, 0xc0, !PT ;  /* 0x0000001f04ff7812 */ /* 0x000fc6000780c0ff */
[----:B------:R-:W-:Y:S01]  /*10190*/  VIADD R9, R11, 0x1 ;  /* 0x000000010b097836 */ /* 0x000fe20000000000 */
[----:B------:R-:W-:-:S13]  /*101a0*/  PLOP3.LUT P0, PT, P0, P2, PT, 0x8a, 0x0 ;  /* 0x000000000000781c */ /* 0x000fda0000705172 */
.L_x_364:
[----:B------:R-:W-:-:S03]  /*101b0*/  UMOV UR8, 0xffffffff ;  /* 0xffffffff00087882 */ /* 0x000fc60000000000 */
[----:B------:R-:W-:Y:S05]  /*101c0*/  BRA.DIV UR8, `(.L_x_353) ;  /* 0x0000000e08947947 */ /* 0x000fea000b800000 */
[----:B------:R-:W-:-:S13]  /*101d0*/  ELECT P6, URZ, PT ;  /* 0x00000000003f782f */ /* 0x000fda00038c0000 */
.L_x_373:
[----:B------:R-:W0:Y:S01]  /*101e0*/  LDC R2, c[0x0][0x28c] ;  /* 0x0000a300ff027b82 */ /* 0x000e220000000800 */
[----:B------:R-:W-:Y:S01]  /*101f0*/  BSSY B1, `(.L_x_354) ;  /* 0x0000043000017945 */ /* 0x000fe20003800000 */
[----:B0-----:R-:W-:-:S13]  /*10200*/  ISETP.LT.OR P6, PT, R2, 0x1, !P6 ;  /* 0x000000010200780c */ /* 0x001fda00077c1670 */
[----:B------:R-:W-:Y:S05]  /*10210*/  @P6 BRA `(.L_x_355) ;  /* 0x0000000400006947 */ /* 0x000fea0003800000 */
[----:B------:R-:W-:Y:S02]  /*10220*/  IMAD R14, R7, 0xc0, RZ ;  /* 0x000000c0070e7824 */ /* 0x000fe400078e02ff */
[----:B------:R-:W-:Y:S02]  /*10230*/  IMAD R15, R12, 0xa0, RZ ;  /* 0x000000a00c0f7824 */ /* 0x000fe400078e02ff */
[----:B------:R-:W-:Y:S02]  /*10240*/  IMAD.MOV.U32 R20, RZ, RZ, RZ ;  /* 0x000000ffff147224 */ /* 0x000fe400078e00ff */
[----:B------:R-:W-:Y:S02]  /*10250*/  IMAD.MOV.U32 R2, RZ, RZ, R9 ;  /* 0x000000ffff027224 */ /* 0x000fe400078e0009 */
[----:B------:R-:W-:Y:S02]  /*10260*/  IMAD.MOV.U32 R3, RZ, RZ, R8 ;  /* 0x000000ffff037224 */ /* 0x000fe400078e0008 */
[----:B------:R-:W-:-:S07]  /*10270*/  IMAD.MOV.U32 R4, RZ, RZ, R0 ;  /* 0x000000ffff047224 */ /* 0x000fce00078e0000 */
.L_x_359:
[----:B------:R-:W0:Y:S01]  /*10280*/  S2R R12, SR_CgaCtaId ;  /* 0x00000000000c7919 */ /* 0x000e220000008800 */
[----:B------:R-:W-:Y:S01]  /*10290*/  MOV R5, 0x400 ;  /* 0x0000040000057802 */ /* 0x000fe20000000f00 */
[----:B------:R-:W1:Y:S03]  /*102a0*/  @!P2 LDC R7, c[0x0][0x500] ;  /* 0x00014000ff07ab82 */ /* 0x000e660000000800 */
[----:B0-----:R-:W-:Y:S02]  /*102b0*/  LEA R17, R12, R5, 0x18 ;  /* 0x000000050c117211 */ /* 0x001fe400078ec0ff */
[----:B------:R-:W-:-:S03]  /*102c0*/  SHF.L.U32 R5, R3, 0x1f, RZ ;  /* 0x0000001f03057819 */ /* 0x000fc600000006ff */
[----:B------:R-:W-:-:S04]  /*102d0*/  IMAD R12, R4, 0x8, R17 ;  /* 0x00000008040c7824 */ /* 0x000fc800078e0211 */
[----:B------:R-:W0:Y:S02]  /*102e0*/  SYNCS.PHASECHK.TRANS64.TRYWAIT P1, [R12+URZ+0x10], R5 ;  /* 0x000010050c0075a7 */ /* 0x000e24000802017f */
[----:B01----:R-:W-:Y:S05]  /*102f0*/  @!P1 BRA `(.L_x_356) ;  /* 0x0000000c00689947 */ /* 0x003fea0003800000 */
.L_x_374:
[----:B0-----:R-:W-:Y:S01]  /*10300*/  PRMT R5, R13, 0x9910, RZ ;  /* 0x000099100d057816 */ /* 0x001fe200000000ff */
[----:B------:R0:W-:Y:S03]  /*10310*/  @!P2 SYNCS.ARRIVE.TRANS64 RZ, [R12+URZ], R7 ;  /* 0x000000070cffa9a7 */ /* 0x0001e6000800003f */
[----:B------:R-:W-:-:S13]  /*10320*/  ISETP.NE.AND P1, PT, R5, 0x2, PT ;  /* 0x000000020500780c */ /* 0x000fda0003f25270 */
[----:B0-----:R-:W-:Y:S05]  /*10330*/  @P1 BRA `(.L_x_357) ;  /* 0x0000000000041947 */ /* 0x001fea0003800000 */
[----:B------:R-:W-:Y:S01]  /*10340*/  BPT.TRAP 0x1 ;  /* 0x000000040000795c */ /* 0x000fe20000300000 */
.L_x_357:
[----:B------:R-:W-:Y:S05]  /*10350*/  @P0 BRA `(.L_x_358) ;  /* 0x0000000000040947 */ /* 0x000fea0003800000 */
[----:B------:R-:W-:Y:S01]  /*10360*/  BPT.TRAP 0x1 ;  /* 0x000000040000795c */ /* 0x000fe20000300000 */
.L_x_358:
[--C-:B------:R-:W-:Y:S01]  /*10370*/  IMAD R5, R4, 0xc000, R17.reuse ;  /* 0x0000c00004057824 */ /* 0x100fe200078e0211 */
[----:B------:R-:W-:Y:S01]  /*10380*/  R2UR UR34, R20 ;  /* 0x00000000142272ca */ /* 0x000fe200000e0000 */
[----:B------:R-:W-:Y:S01]  /*10390*/  IMAD R17, R4, 0xa000, R17 ;  /* 0x0000a00004117824 */ /* 0x000fe200078e0211 */
[----:B------:R-:W-:Y:S01]  /*103a0*/  R2UR UR33, R12 ;  /* 0x000000000c2172ca */ /* 0x000fe200000e0000 */
[----:B------:R-:W-:Y:S01]  /*103b0*/  VIADD R2, R2, 0xffffffff ;  /* 0xffffffff02027836 */ /* 0x000fe20000000000 */
[----:B------:R-:W-:Y:S01]  /*103c0*/  R2UR UR24, R5 ;  /* 0x00000000051872ca */ /* 0x000fe200000e0000 */
[----:B------:R-:W-:Y:S01]  /*103d0*/  UIADD3 UR14, UP0, UR38, 0xf0, URZ ;  /* 0x000000f0260e7890 */ /* 0x000fe2000ff1e03f */
[----:B------:R-:W-:Y:S01]  /*103e0*/  R2UR UR8, R17 ;  /* 0x00000000110872ca */ /* 0x000fe200000e0000 */
[----:B------:R-:W-:Y:S01]  /*103f0*/  UIADD3 UR40, UP1, UR38, 0x1f0, URZ ;  /* 0x000001f026287890 */ /* 0x000fe2000ff3e03f */
[----:B------:R-:W-:Y:S01]  /*10400*/  R2UR UR36, R6 ;  /* 0x00000000062472ca */ /* 0x000fe200000e0000 */
[----:B------:R-:W-:Y:S01]  /*10410*/  UIADD3.X UR15, URZ, UR39, URZ, UP0, !UPT ;  /* 0x000000273f0f7290 */ /* 0x000fe200087fe43f */
[----:B------:R-:W-:Y:S01]  /*10420*/  R2UR UR35, R14 ;  /* 0x000000000e2372ca */ /* 0x000fe200000e0000 */
[----:B------:R-:W-:Y:S01]  /*10430*/  UIADD3.X UR41, URZ, UR39, URZ, UP1, !UPT ;  /* 0x000000273f297290 */ /* 0x000fe20008ffe43f */
[----:B------:R-:W-:Y:S01]  /*10440*/  R2UR UR19, R15 ;  /* 0x000000000f1372ca */ /* 0x000fe200000e0000 */
[----:B------:R-:W-:Y:S01]  /*10450*/  UIADD3 UR26, UR34, 0x40, URZ ;  /* 0x00000040221a7890 */ /* 0x000fe2000fffe03f */
[----:B------:R-:W-:Y:S01]  /*10460*/  ISETP.GT.AND P3, PT, R2, 0x1, PT ;  /* 0x000000010200780c */ /* 0x000fe20003f64270 */
[----:B------:R-:W-:Y:S01]  /*10470*/  VIADD R4, R4, 0x1 ;  /* 0x0000000104047836 */ /* 0x000fe20000000000 */
[----:B------:R-:W-:Y:S01]  /*10480*/  UMOV UR22, 0x0 ;  /* 0x0000000000167882 */ /* 0x000fe20000000000 */
[----:B------:R-:W-:Y:S01]  /*10490*/  UIADD3 UR32, UR24, 0x100, URZ ;  /* 0x0000010018207890 */ /* 0x000fe2000fffe03f */
[----:B------:R-:W-:Y:S01]  /*104a0*/  VIADD R20, R20, 0x80 ;  /* 0x0000008014147836 */ /* 0x000fe20000000000 */
[----:B------:R-:W-:Y:S01]  /*104b0*/  UIADD3 UR24, UR24, 0x6100, URZ ;  /* 0x0000610018187890 */ /* 0x000fe2000fffe03f */
[----:B------:R-:W-:Y:S01]  /*104c0*/  ISETP.NE.AND P1, PT, R4, 0x2, PT ;  /* 0x000000020400780c */ /* 0x000fe20003f25270 */
[----:B------:R-:W-:-:S02]  /*104d0*/  UIADD3 UR16, UR8, 0x18100, URZ ;  /* 0x0001810008107890 */ /* 0x000fc4000fffe03f */
[----:B------:R-:W-:Y:S01]  /*104e0*/  UIADD3 UR8, UR8, 0x1d100, URZ ;  /* 0x0001d10008087890 */ /* 0x000fe2000fffe03f */
[----:B------:R-:W-:Y:S01]  /*104f0*/  SEL R12, RZ, 0x1, P1 ;  /* 0x00000001ff0c7807 */ /* 0x000fe20000800000 */
[----:B------:R-:W-:Y:S01]  /*10500*/  UMOV UR23, 0x10000000 ;  /* 0x1000000000177882 */ /* 0x000fe20000000000 */
[----:B------:R-:W-:Y:S01]  /*10510*/  UMOV UR25, UR33 ;  /* 0x0000002100197c82 */ /* 0x000fe20008000000 */
[----:B------:R-:W-:Y:S01]  /*10520*/  UMOV UR28, UR36 ;  /* 0x00000024001c7c82 */ /* 0x000fe20008000000 */
[----:B------:R-:W-:Y:S01]  /*10530*/  UMOV UR27, UR35 ;  /* 0x00000023001b7c82 */ /* 0x000fe20008000000 */
[----:B------:R-:W-:Y:S01]  /*10540*/  UMOV UR17, UR33 ;  /* 0x0000002100117c82 */ /* 0x000fe20008000000 */
[----:B------:R-:W-:Y:S01]  /*10550*/  UMOV UR18, UR34 ;  /* 0x0000002200127c82 */ /* 0x000fe20008000000 */
[----:B------:R-:W-:Y:S01]  /*10560*/  UMOV UR20, UR36 ;  /* 0x0000002400147c82 */ /* 0x000fe20008000000 */
[----:B------:R0:W-:Y:S01]  /*10570*/  UTMALDG.3D [UR32], [UR14], desc[UR22] ;  /* 0x000016200e0075b4 */ /* 0x0001e20008011000 */
[----:B------:R-:W-:Y:S01]  /*10580*/  UMOV UR9, UR33 ;  /* 0x0000002100097c82 */ /* 0x000fe20008000000 */
[----:B------:R-:W-:Y:S01]  /*10590*/  UMOV UR11, UR19 ;  /* 0x00000013000b7c82 */ /* 0x000fe20008000000 */
[----:B------:R-:W-:Y:S01]  /*105a0*/  UMOV UR12, UR36 ;  /* 0x00000024000c7c82 */ /* 0x000fe20008000000 */
[----:B------:R-:W-:Y:S01]  /*105b0*/  UMOV UR10, UR26 ;  /* 0x0000001a000a7c82 */ /* 0x000fe20008000000 */
[----:B------:R-:W-:-:S02]  /*105c0*/  LOP3.LUT R3, R3, R12, RZ, 0x3c, !PT ;  /* 0x0000000c03037212 */ /* 0x000fc400078e3cff */
[----:B------:R-:W-:Y:S01]  /*105d0*/  SEL R4, R4, RZ, P1 ;  /* 0x000000ff04047207 */ /* 0x000fe20000800000 */
[----:B------:R0:W-:Y:S01]  /*105e0*/  UTMALDG.3D [UR24], [UR14], desc[UR22] ;  /* 0x000016180e0075b4 */ /* 0x0001e20008011000 */
[----:B------:R0:W-:Y:S01]  /*105f0*/  UTMALDG.3D [UR16], [UR40], desc[UR22] ;  /* 0x00001610280075b4 */ /* 0x0001e20008011000 */
[----:B------:R0:W-:Y:S02]  /*10600*/  UTMALDG.3D [UR8], [UR40], desc[UR22] ;  /* 0x00001608280075b4 */ /* 0x0001e40008011000 */
[----:B0-----:R-:W-:Y:S05]  /*10610*/  @P3 BRA `(.L_x_359) ;  /* 0xfffffffc00183947 */ /* 0x001fea000383ffff */
.L_x_355:
[----:B------:R-:W-:Y:S05]  /*10620*/  BSYNC B1 ;  /* 0x0000000000017941 */ /* 0x000fea0003800000 */
.L_x_354:
[----:B------:R-:W-:Y:S01]  /*10630*/  LOP3.LUT P3, RZ, R10, 0xff, RZ, 0xc0, !PT ;  /* 0x000000ff0aff7812 */ /* 0x000fe2000786c0ff */
[----:B------:R-:W-:Y:S01]  /*10640*/  IMAD.IADD R0, R11, 0x1, R0 ;  /* 0x000000010b007824 */ /* 0x000fe200078e0200 */
[----:B------:R-:W-:Y:S01]  /*10650*/  IADD3 R19, P4, R19, UR30, RZ ;  /* 0x0000001e13137c10 */ /* 0x000fe2000ff9e0ff */
[----:B------:R-:W-:Y:S01]  /*10660*/  ULDC.64 UR8, c[0x0][0x650] ;  /* 0x0001940000087ab9 */ /* 0x000fe20000000a00 */
[----:B------:R-:W-:Y:S01]  /*10670*/  BSSY B1, `(.L_x_360) ;  /* 0x000006e000017945 */ /* 0x000fe20003800000 */
[----:B------:R-:W-:Y:S01]  /*10680*/  IMAD.MOV.U32 R7, RZ, RZ, -0x1 ;  /* 0xffffffffff077424 */ /* 0x000fe200078e00ff */
[----:B------:R-:W-:Y:S01]  /*10690*/  ISETP.GT.U32.AND P1, PT, R0, 0x1, PT ;  /* 0x000000010000780c */ /* 0x000fe20003f24070 */
[----:B------:R-:W-:Y:S01]  /*106a0*/  IMAD.MOV.U32 R12, RZ, RZ, -0x1 ;  /* 0xffffffffff0c7424 */ /* 0x000fe200078e00ff */
[----:B------:R-:W-:Y:S01]  /*106b0*/  SHF.R.U32.HI R2, RZ, 0x1, R0 ;  /* 0x00000001ff027819 */ /* 0x000fe20000011600 */
[----:B------:R-:W-:Y:S01]  /*106c0*/  IMAD.MOV.U32 R6, RZ, RZ, -0x1 ;  /* 0xffffffffff067424 */ /* 0x000fe200078e00ff */
[----:B------:R-:W-:-:S02]  /*106d0*/  ISETP.LT.U32.AND P1, PT, R11, 0x2, P1 ;  /* 0x000000020b00780c */ /* 0x000fc40000f21070 */
[----:B------:R-:W-:Y:S01]  /*106e0*/  IADD3.X R18, R18, UR7, RZ, P4, !PT ;  /* 0x0000000712127c10 */ /* 0x000fe2000a7fe4ff */
[----:B------:R-:W0:Y:S01]  /*106f0*/  @P3 S2R R4, SR_CgaCtaId ;  /* 0x0000000000043919 */ /* 0x000e220000008800 */
[----:B------:R-:W-:Y:S02]  /*10700*/  @P3 MOV R3, 0x400 ;  /* 0x0000040000033802 */ /* 0x000fe40000000f00 */
[----:B------:R-:W-:Y:S02]  /*10710*/  ISETP.GE.U32.AND P4, PT, R19, UR8, PT ;  /* 0x0000000813007c0c */ /* 0x000fe4000bf86070 */
[----:B------:R-:W-:Y:S02]  /*10720*/  LOP3.LUT R2, R2, 0x1, RZ, 0xc0, !PT ;  /* 0x0000000102027812 */ /* 0x000fe400078ec0ff */
[----:B------:R-:W-:Y:S02]  /*10730*/  LOP3.LUT R0, R0, 0x1, RZ, 0xc0, !PT ;  /* 0x0000000100007812 */ /* 0x000fe400078ec0ff */
[----:B------:R-:W-:-:S02]  /*10740*/  PRMT R10, RZ, 0x7610, R10 ;  /* 0x00007610ff0a7816 */ /* 0x000fc4000000000a */
[----:B0-----:R-:W-:-:S04]  /*10750*/  @P3 LEA R3, R4, R3, 0x18 ;  /* 0x0000000304033211 */ /* 0x001fc800078ec0ff */
[----:B------:R0:W-:Y:S01]  /*10760*/  @P3 SYNCS.ARRIVE.TRANS64.A1T0 RZ, [R3+URZ+0x38], RZ ;  /* 0x000038ff03ff39a7 */ /* 0x0001e2000810003f */
[----:B------:R-:W-:-:S04]  /*10770*/  ISETP.NE.U32.AND P3, PT, R2, 0x1, PT ;  /* 0x000000010200780c */ /* 0x000fc80003f65070 */
[----:B------:R-:W-:Y:S02]  /*10780*/  ISETP.GT.U32.AND P3, PT, R11, 0x1, !P3 ;  /* 0x000000010b00780c */ /* 0x000fe40005f64070 */
[----:B0-----:R-:W-:Y:S02]  /*10790*/  SEL R3, RZ, 0x1, !P1 ;  /* 0x00000001ff037807 */ /* 0x001fe40004800000 */
[----:B------:R-:W-:Y:S02]  /*107a0*/  ISETP.GE.U32.AND.EX P1, PT, R18, UR9, PT, P4 ;  /* 0x0000000912007c0c */ /* 0x000fe4000bf26140 */
[----:B------:R-:W-:-:S04]  /*107b0*/  SEL R2, RZ, 0x1, !P3 ;  /* 0x00000001ff027807 */ /* 0x000fc80005800000 */
[----:B------:R-:W-:Y:S02]  /*107c0*/  LOP3.LUT R8, R2, R8, R3, 0x96, !PT ;  /* 0x0000000802087212 */ /* 0x000fe400078e9603 */
[----:B------:R-:W-:-:S05]  /*107d0*/  PRMT R2, RZ, 0x7610, R2 ;  /* 0x00007610ff027816 */ /* 0x000fca0000000002 */
[----:B------:R-:W-:Y:S05]  /*107e0*/  @P1 BRA `(.L_x_361) ;  /* 0x0000000400581947 */ /* 0x000fea0003800000 */
[----:B------:R-:W-:Y:S01]  /*107f0*/  ULDC.64 UR8, c[0x0][0x628] ;  /* 0x00018a0000087ab9 */ /* 0x000fe20000000a00 */
[----:B------:R-:W0:Y:S01]  /*10800*/  S2R R14, SR_CTAID.X ;  /* 0x00000000000e7919 */ /* 0x000e220000002500 */
[----:B------:R-:W-:Y:S01]  /*10810*/  ISETP.NE.U32.AND P1, PT, RZ, UR8, PT ;  /* 0x00000008ff007c0c */ /* 0x000fe2000bf25070 */
[----:B------:R-:W-:Y:S01]  /*10820*/  ULDC UR11, c[0x0][0x630] ;  /* 0x00018c00000b7ab9 */ /* 0x000fe20000000800 */
[----:B------:R-:W-:Y:S01]  /*10830*/  IMAD.MOV.U32 R2, RZ, RZ, R19 ;  /* 0x000000ffff027224 */ /* 0x000fe200078e0013 */
[----:B------:R-:W1:Y:S01]  /*10840*/  S2R R12, SR_CTAID.Y ;  /* 0x00000000000c7919 */ /* 0x000e620000002600 */
[----:B------:R-:W-:Y:S01]  /*10850*/  ISETP.NE.AND.EX P1, PT, RZ, UR9, PT, P1 ;  /* 0x00000009ff007c0c */ /* 0x000fe2000bf25310 */
[----:B------:R-:W-:-:S12]  /*10860*/  IMAD.MOV.U32 R3, RZ, RZ, R18 ;  /* 0x000000ffff037224 */ /* 0x000fd800078e0012 */
[----:B------:R-:W-:Y:S05]  /*10870*/  @!P1 BRA `(.L_x_362) ;  /* 0x0000000000289947 */ /* 0x000fea0003800000 */
[----:B------:R-:W-:Y:S02]  /*10880*/  ULDC UR10, c[0x0][0x634] ;  /* 0x00018d00000a7ab9 */ /* 0x000fe40000000800 */
[----:B------:R-:W-:-:S05]  /*10890*/  IADD3 R7, P1, R19, UR10, RZ ;  /* 0x0000000a13077c10 */ /* 0x000fca000ff3e0ff */
[----:B------:R-:W-:-:S04]  /*108a0*/  IMAD.X R15, RZ, RZ, R18, P1 ;  /* 0x000000ffff0f7224 */ /* 0x000fc800008e0612 */
[----:B------:R-:W-:-:S04]  /*108b0*/  IMAD.WIDE.U32 R4, R15, UR8, RZ ;  /* 0x000000080f047c25 */ /* 0x000fc8000f8e00ff */
[----:B------:R-:W-:-:S04]  /*108c0*/  IMAD.WIDE.U32 R4, P1, R7, UR9, R4 ;  /* 0x0000000907047c25 */ /* 0x000fc8000f820004 */
[----:B------:R-:W-:-:S04]  /*108d0*/  IMAD.WIDE.U32 R6, R7, UR8, RZ ;  /* 0x0000000807067c25 */ /* 0x000fc8000f8e00ff */
[----:B------:R-:W-:Y:S01]  /*108e0*/  IMAD.X R3, RZ, RZ, RZ, P1 ;  /* 0x000000ffff037224 */ /* 0x000fe200008e06ff */
[----:B------:R-:W-:Y:S01]  /*108f0*/  IADD3 RZ, P1, R7, R4, RZ ;  /* 0x0000000407ff7210 */ /* 0x000fe20007f3e0ff */
[----:B------:R-:W-:-:S04]  /*10900*/  IMAD.MOV.U32 R2, RZ, RZ, R5 ;  /* 0x000000ffff027224 */ /* 0x000fc800078e0005 */
[----:B------:R-:W-:-:S08]  /*10910*/  IMAD.WIDE.U32.X R2, R15, UR9, R2, P1 ;  /* 0x000000090f027c25 */ /* 0x000fd000088e0402 */
.L_x_362:
[--C-:B------:R-:W-:Y:S01]  /*10920*/  SHF.R.U64 R6, R2, UR11, R3.reuse ;  /* 0x0000000b02067c19 */ /* 0x100fe20008001203 */
[----:B------:R-:W-:Y:S01]  /*10930*/  ULDC.64 UR8, c[0x0][0x620] ;  /* 0x0001880000087ab9 */ /* 0x000fe20000000a00 */
[----:B------:R-:W-:Y:S01]  /*10940*/  SHF.R.U32.HI R2, RZ, UR11, R3 ;  /* 0x0000000bff027c19 */ /* 0x000fe20008011603 */
[----:B------:R-:W-:Y:S01]  /*10950*/  IMAD.MOV.U32 R3, RZ, RZ, R18 ;  /* 0x000000ffff037224 */ /* 0x000fe200078e0012 */
[----:B------:R-:W-:Y:S01]  /*10960*/  IADD3 R5, P1, RZ, -R6, RZ ;  /* 0x80000006ff057210 */ /* 0x000fe20007f3e0ff */
[----:B------:R-:W2:Y:S01]  /*10970*/  LDC R25, c[0x0][0x144] ;  /* 0x00005100ff197b82 */ /* 0x000ea20000000800 */
[----:B0-----:R-:W-:Y:S01]  /*10980*/  I2FP.F32.U32 R7, R14 ;  /* 0x0000000e00077245 */ /* 0x001fe20000201000 */
[----:B------:R-:W-:Y:S01]  /*10990*/  ULDC.64 UR12, c[0x0][0x640] ;  /* 0x00019000000c7ab9 */ /* 0x000fe20000000a00 */
[----:B------:R-:W-:Y:S01]  /*109a0*/  ULDC UR10, c[0x0][0x608] ;  /* 0x00018200000a7ab9 */ /* 0x000fe20000000800 */
[----:B------:R-:W-:Y:S01]  /*109b0*/  IMAD.X R2, RZ, RZ, ~R2, P1 ;  /* 0x000000ffff027224 */ /* 0x000fe200008e0e02 */
[----:B------:R-:W-:-:S03]  /*109c0*/  ISETP.NE.U32.AND P1, PT, RZ, UR12, PT ;  /* 0x0000000cff007c0c */ /* 0x000fc6000bf25070 */
[----:B------:R-:W-:Y:S01]  /*109d0*/  IMAD R4, R2, UR8, RZ ;  /* 0x0000000802047c24 */ /* 0x000fe2000f8e02ff */
[----:B------:R-:W0:Y:S01]  /*109e0*/  LDC R17, c[0x0][0x148] ;  /* 0x00005200ff117b82 */ /* 0x000e220000000800 */
[----:B------:R-:W-:Y:S01]  /*109f0*/  IMAD.MOV.U32 R2, RZ, RZ, R19 ;  /* 0x000000ffff027224 */ /* 0x000fe200078e0013 */
[----:B------:R-:W-:-:S03]  /*10a00*/  ISETP.NE.AND.EX P1, PT, RZ, UR13, PT, P1 ;  /* 0x0000000dff007c0c */ /* 0x000fc6000bf25310 */
[----:B------:R-:W-:Y:S01]  /*10a10*/  IMAD.WIDE.U32 R2, R5, UR8, R2 ;  /* 0x0000000805027c25 */ /* 0x000fe2000f8e0002 */
[----:B------:R-:W-:-:S03]  /*10a20*/  ULDC UR8, c[0x0][0x150] ;  /* 0x0000540000087ab9 */ /* 0x000fc60000000800 */
[----:B------:R-:W-:Y:S02]  /*10a30*/  IMAD R5, R5, UR9, R4 ;  /* 0x0000000905057c24 */ /* 0x000fe4000f8e0204 */
[----:B------:R-:W-:Y:S01]  /*10a40*/  FMUL R4, R7, UR8 ;  /* 0x0000000807047c20 */ /* 0x000fe20008400000 */
[----:B------:R-:W-:Y:S01]  /*10a50*/  ULDC UR8, c[0x0][0x618] ;  /* 0x0001860000087ab9 */ /* 0x000fe20000000800 */
[----:B------:R-:W-:Y:S01]  /*10a60*/  ULDC UR9, c[0x0][0x154] ;  /* 0x0000550000097ab9 */ /* 0x000fe20000000800 */
[----:B------:R-:W-:-:S03]  /*10a70*/  IMAD.IADD R3, R3, 0x1, R5 ;  /* 0x0000000103037824 */ /* 0x000fc600078e0205 */
[----:B------:R-:W3:Y:S02]  /*10a80*/  F2I.U32.TRUNC.NTZ R4, R4 ;  /* 0x0000000400047305 */ /* 0x000ee4000020f000 */
[----:B------:R-:W-:Y:S02]  /*10a90*/  SHF.R.U64 R7, R2, UR8, R3 ;  /* 0x0000000802077c19 */ /* 0x000fe40008001203 */
[----:B-1----:R-:W-:-:S05]  /*10aa0*/  I2FP.F32.U32 R2, R12 ;  /* 0x0000000c00027245 */ /* 0x002fca0000201000 */
[----:B------:R-:W-:Y:S01]  /*10ab0*/  FMUL R21, R2, UR9 ;  /* 0x0000000902157c20 */ /* 0x000fe20008400000 */
[----:B------:R-:W-:Y:S01]  /*10ac0*/  SHF.R.U32.HI R2, RZ, UR8, R3 ;  /* 0x00000008ff027c19 */ /* 0x000fe20008011603 */
[----:B------:R-:W-:-:S03]  /*10ad0*/  ULDC UR8, c[0x0][0x658] ;  /* 0x0001960000087ab9 */ /* 0x000fc60000000800 */
[--C-:B------:R-:W-:Y:S01]  /*10ae0*/  SHF.R.U64 R20, R7, UR10, R2.reuse ;  /* 0x0000000a07147c19 */ /* 0x100fe20008001202 */
[----:B------:R-:W1:Y:S01]  /*10af0*/  F2I.U32.TRUNC.NTZ R21, R21 ;  /* 0x0000001500157305 */ /* 0x000e62000020f000 */
[----:B------:R-:W-:Y:S01]  /*10b00*/  SHF.R.U32.HI R3, RZ, UR10, R2 ;  /* 0x0000000aff037c19 */ /* 0x000fe20008011602 */
[----:B---3--:R-:W-:-:S03]  /*10b10*/  IMAD.MOV R4, RZ, RZ, -R4 ;  /* 0x000000ffff047224 */ /* 0x008fc600078e0a04 */
[--C-:B------:R-:W-:Y:S01]  /*10b20*/  SHF.R.U64 R15, R20, UR8, R3.reuse ;  /* 0x00000008140f7c19 */ /* 0x100fe20008001203 */
[----:B--2---:R-:W-:Y:S01]  /*10b30*/  IMAD R14, R25, R4, R14 ;  /* 0x00000004190e7224 */ /* 0x004fe200078e020e */
[----:B------:R-:W-:-:S03]  /*10b40*/  SHF.R.U32.HI R23, RZ, UR8, R3 ;  /* 0x00000008ff177c19 */ /* 0x000fc60008011603 */
[----:B------:R-:W-:Y:S02]  /*10b50*/  IMAD.MOV.U32 R2, RZ, RZ, R15 ;  /* 0x000000ffff027224 */ /* 0x000fe400078e000f */
[----:B------:R-:W-:Y:S01]  /*10b60*/  IMAD.MOV.U32 R3, RZ, RZ, R23 ;  /* 0x000000ffff037224 */ /* 0x000fe200078e0017 */
[----:B------:R-:W-:Y:S06]  /*10b70*/  @!P1 BRA `(.L_x_363) ;  /* 0x0000000000289947 */ /* 0x000fec0003800000 */
[----:B------:R-:W-:Y:S02]  /*10b80*/  ULDC UR8, c[0x0][0x64c] ;  /* 0x0001930000087ab9 */ /* 0x000fe40000000800 */
[----:B------:R-:W-:-:S05]  /*10b90*/  IADD3 R3, P1, R15, UR8, RZ ;  /* 0x000000080f037c10 */ /* 0x000fca000ff3e0ff */
[----:B------:R-:W-:-:S04]  /*10ba0*/  IMAD.X R23, RZ, RZ, R23, P1 ;  /* 0x000000ffff177224 */ /* 0x000fc800008e0617 */
[----:B------:R-:W-:-:S04]  /*10bb0*/  IMAD.WIDE.U32 R4, R23, UR12, RZ ;  /* 0x0000000c17047c25 */ /* 0x000fc8000f8e00ff */
[----:B------:R-:W-:-:S04]  /*10bc0*/  IMAD.WIDE.U32 R4, P1, R3, UR13, R4 ;  /* 0x0000000d03047c25 */ /* 0x000fc8000f820004 */
[----:B------:R-:W-:-:S04]  /*10bd0*/  IMAD.WIDE.U32 R2, R3, UR12, RZ ;  /* 0x0000000c03027c25 */ /* 0x000fc8000f8e00ff */
[----:B------:R-:W-:Y:S01]  /*10be0*/  IMAD.MOV.U32 R2, RZ, RZ, R5 ;  /* 0x000000ffff027224 */ /* 0x000fe200078e0005 */
[----:B------:R-:W-:Y:S01]  /*10bf0*/  IADD3 RZ, P3, R3, R4, RZ ;  /* 0x0000000403ff7210 */ /* 0x000fe20007f7e0ff */
[----:B------:R-:W-:-:S04]  /*10c00*/  IMAD.X R3, RZ, RZ, RZ, P1 ;  /* 0x000000ffff037224 */ /* 0x000fc800008e06ff */
[----:B------:R-:W-:-:S08]  /*10c10*/  IMAD.WIDE.U32.X R2, R23, UR13, R2, P3 ;  /* 0x0000000d17027c25 */ /* 0x000fd000098e0402 */
.L_x_363:
[----:B------:R-:W2:Y:S01]  /*10c20*/  LDC R4, c[0x0][0x65c] ;  /* 0x00019700ff047b82 */ /* 0x000ea20000000800 */
[----:B------:R-:W-:Y:S01]  /*10c30*/  ULDC UR8, c[0x0][0x648] ;  /* 0x0001920000087ab9 */ /* 0x000fe20000000800 */
[----:B------:R-:W-:Y:S01]  /*10c40*/  LOP3.LUT R20, R20, UR6, RZ, 0xc0, !PT ;  /* 0x0000000614147c12 */ /* 0x000fe2000f8ec0ff */
[----:B-1----:R-:W-:Y:S01]  /*10c50*/  IMAD.MOV R21, RZ, RZ, -R21 ;  /* 0x000000ffff157224 */ /* 0x002fe200078e0a15 */
[----:B------:R-:W-:Y:S01]  /*10c60*/  SHF.R.U64 R3, R2, UR8, R3 ;  /* 0x0000000802037c19 */ /* 0x000fe20008001203 */
[----:B------:R-:W-:Y:S01]  /*10c70*/  ULDC UR8, c[0x0][0x638] ;  /* 0x00018e0000087ab9 */ /* 0x000fe20000000800 */
[----:B------:R-:W-:-:S03]  /*10c80*/  ULDC UR9, c[0x0][0x610] ;  /* 0x0001840000097ab9 */ /* 0x000fc60000000800 */
[----:B------:R-:W-:Y:S02]  /*10c90*/  IMAD.MOV R2, RZ, RZ, -R3 ;  /* 0x000000ffff027224 */ /* 0x000fe400078e0a03 */
[----:B------:R-:W-:Y:S02]  /*10ca0*/  IMAD R3, R3, UR5, R20 ;  /* 0x0000000503037c24 */ /* 0x000fe4000f8e0214 */
[----:B------:R-:W-:Y:S01]  /*10cb0*/  IMAD R15, R2, UR8, R15 ;  /* 0x00000008020f7c24 */ /* 0x000fe2000f8e020f */
[----:B------:R-:W-:Y:S01]  /*10cc0*/  ULDC UR8, c[0x0][0x600] ;  /* 0x0001800000087ab9 */ /* 0x000fe20000000800 */
[----:B------:R-:W-:Y:S01]  /*10cd0*/  IMAD.MOV.U32 R2, RZ, RZ, 0x1 ;  /* 0x00000001ff027424 */ /* 0x000fe200078e00ff */
[----:B--2---:R-:W-:Y:S02]  /*10ce0*/  ISETP.NE.AND P1, PT, R4, 0x1, PT ;  /* 0x000000010400780c */ /* 0x004fe40003f25270 */
[----:B------:R-:W-:-:S05]  /*10cf0*/  LOP3.LUT R4, R7, UR4, RZ, 0xc0, !PT ;  /* 0x0000000407047c12 */ /* 0x000fca000f8ec0ff */
[----:B------:R-:W-:-:S06]  /*10d00*/  IMAD R15, R15, UR8, R4 ;  /* 0x000000080f0f7c24 */ /* 0x000fcc000f8e0204 */
[----:B0-----:R-:W-:-:S04]  /*10d10*/  @P1 IMAD R14, R17, R21, R12 ;  /* 0x00000015110e1224 */ /* 0x001fc800078e020c */
[----:B------:R-:W-:-:S05]  /*10d20*/  IMAD R14, R3, UR9, R14 ;  /* 0x00000009030e7c24 */ /* 0x000fca000f8e020e */
[----:B------:R-:W-:Y:S02]  /*10d30*/  SEL R12, R15, R14, !P1 ;  /* 0x0000000e0f0c7207 */ /* 0x000fe40004800000 */
[----:B------:R-:W-:-:S07]  /*10d40*/  SEL R7, R14, R15, !P1 ;  /* 0x0000000f0e077207 */ /* 0x000fce0004800000 */
.L_x_361:
[----:B------:R-:W-:Y:S05]  /*10d50*/  BSYNC B1 ;  /* 0x0000000000017941 */ /* 0x000fea0003800000 */
.L_x_360:
[----:B------:R-:W-:-:S13]  /*10d60*/  LOP3.LUT P1, RZ, R2, 0xff, RZ, 0xc0, !PT ;  /* 0x000000ff02ff7812 */ /* 0x000fda000782c0ff */
[----:B------:R-:W-:Y:S05]  /*10d70*/  @P1 BRA `(.L_x_364) ;  /* 0xfffffff4000c1947 */ /* 0x000fea000383ffff */
[----:B------:R-:W-:Y:S05]  /*10d80*/  BSYNC B0 ;  /* 0x0000000000007941 */ /* 0x000fea0003800000 */
.L_x_352:
[----:B------:R-:W-:-:S03]  /*10d90*/  UMOV UR8, 0xffffffff ;  /* 0xffffffff00087882 */ /* 0x000fc60000000000 */
[----:B------:R-:W-:Y:S05]  /*10da0*/  BRA.DIV UR8, `(.L_x_365) ;  /* 0x0000000208d07947 */ /* 0x000fea000b800000 */
[----:B------:R-:W-:-:S13]  /*10db0*/  ELECT P6, URZ, PT ;  /* 0x00000000003f782f */ /* 0x000fda00038c0000 */
.L_x_377:
[----:B------:R-:W-:Y:S04]  /*10dc0*/  BSSY B0, `(.L_x_366) ;  /* 0x0000019000007945 */ /* 0x000fe80003800000 */
[----:B------:R-:W-:Y:S05]  /*10dd0*/  @!P6 BRA `(.L_x_367) ;  /* 0x00000000005ce947 */ /* 0x000fea0003800000 */
[----:B------:R-:W-:-:S04]  /*10de0*/  LOP3.LUT R16, R16, 0x2, RZ, 0xfc, !PT ;  /* 0x0000000210107812 */ /* 0x000fc800078efcff */
[----:B------:R-:W-:-:S13]  /*10df0*/  ISETP.NE.AND P0, PT, R16, 0x3, PT ;  /* 0x000000031000780c */ /* 0x000fda0003f05270 */
[----:B------:R-:W-:Y:S05]  /*10e00*/  @!P0 BRA `(.L_x_368) ;  /* 0x0000000000048947 */ /* 0x000fea0003800000 */
[----:B------:R-:W-:Y:S01]  /*10e10*/  BPT.TRAP 0x1 ;  /* 0x000000040000795c */ /* 0x000fe20000300000 */
.L_x_368:
[----:B------:R-:W0:Y:S01]  /*10e20*/  S2R R3, SR_CgaCtaId ;  /* 0x0000000000037919 */ /* 0x000e220000008800 */
[----:B------:R-:W-:-:S04]  /*10e30*/  MOV R2, 0x400 ;  /* 0x0000040000027802 */ /* 0x000fc80000000f00 */
[----:B0-----:R-:W-:Y:S02]  /*10e40*/  LEA R3, R3, R2, 0x18 ;  /* 0x0000000203037211 */ /* 0x001fe400078ec0ff */
[----:B------:R-:W-:-:S03]  /*10e50*/  SHF.L.U32 R2, R8, 0x1f, RZ ;  /* 0x0000001f08027819 */ /* 0x000fc600000006ff */
[----:B------:R-:W-:-:S04]  /*10e60*/  VIADD R3, R3, 0x10 ;  /* 0x0000001003037836 */ /* 0x000fc80000000000 */
[C---:B------:R-:W-:Y:S02]  /*10e70*/  IMAD R7, R0.reuse, 0x8, R3 ;  /* 0x0000000800077824 */ /* 0x040fe400078e0203 */
[----:B------:R-:W-:Y:S02]  /*10e80*/  VIADD R0, R0, 0x1 ;  /* 0x0000000100007836 */ /* 0x000fe40000000000 */
[----:B------:R-:W0:Y:S03]  /*10e90*/  SYNCS.PHASECHK.TRANS64.TRYWAIT P0, [R7+URZ], R2 ;  /* 0x00000002070075a7 */ /* 0x000e26000800017f */
[----:B------:R-:W-:-:S04]  /*10ea0*/  ISETP.NE.AND P1, PT, R0, 0x2, PT ;  /* 0x000000020000780c */ /* 0x000fc80003f25270 */
[----:B------:R-:W-:Y:S02]  /*10eb0*/  SEL R5, RZ, 0x1, P1 ;  /* 0x00000001ff057807 */ /* 0x000fe40000800000 */
[----:B------:R-:W-:Y:S02]  /*10ec0*/  SEL R0, R0, RZ, P1 ;  /* 0x000000ff00007207 */ /* 0x000fe40000800000 */
[----:B------:R-:W-:Y:S01]  /*10ed0*/  LOP3.LUT R5, R8, R5, RZ, 0x3c, !PT ;  /* 0x0000000508057212 */ /* 0x000fe200078e3cff */
[----:B0-----:R-:W-:Y:S06]  /*10ee0*/  @!P0 BRA `(.L_x_369) ;  /* 0x0000000000a08947 */ /* 0x001fec0003800000 */
.L_x_378:
[----:B------:R-:W-:Y:S01]  /*10ef0*/  IMAD R3, R0, 0x8, R3 ;  /* 0x0000000800037824 */ /* 0x000fe200078e0203 */
[----:B------:R-:W-:-:S07]  /*10f00*/  SHF.L.U32 R0, R5, 0x1f, RZ ;  /* 0x0000001f05007819 */ /* 0x000fce00000006ff */
.L_x_370:
[----:B-1----:R1:W2:Y:S02]  /*10f10*/  SYNCS.PHASECHK.TRANS64.TRYWAIT P0, [R3+URZ], R0 ;  /* 0x00000000030075a7 */ /* 0x0022a4000800017f */
[----:B--2---:R-:W-:Y:S05]  /*10f20*/  @!P0 NANOSLEEP.SYNCS 0x989680 ;  /* 0x009896800000895d */ /* 0x004fea0003900000 */
[----:B------:R-:W2:Y:S02]  /*10f30*/  @!P0 SYNCS.PHASECHK.TRANS64 P0, [R3+URZ], R0 ;  /* 0x00000000030085a7 */ /* 0x000ea4000800007f */
[----:B--2---:R-:W-:Y:S05]  /*10f40*/  @!P0 BRA `(.L_x_370) ;  /* 0xfffffffc00f08947 */ /* 0x004fea000383ffff */
.L_x_367:
[----:B------:R-:W-:Y:S05]  /*10f50*/  BSYNC B0 ;  /* 0x0000000000007941 */ /* 0x000fea0003800000 */
.L_x_366:
[----:B------:R-:W-:Y:S05]  /*10f60*/  EXIT ;  /* 0x000000000000794d */ /* 0x000fea0003800000 */
.L_x_17:
[----:B---3--:R3:W4:Y:S02]  /*10f70*/  SYNCS.PHASECHK.TRANS64.TRYWAIT P1, [R3+URZ], R0 ;  /* 0x00000000030075a7 */ /* 0x008724000802017f */
[----:B----4-:R-:W-:Y:S05]  /*10f80*/  @!P1 NANOSLEEP.SYNCS 0x989680 ;  /* 0x009896800000995d */ /* 0x010fea0003900000 */
[----:B------:R-:W4:Y:S02]  /*10f90*/  @!P1 SYNCS.PHASECHK.TRANS64 P1, [R3+URZ], R0 ;  /* 0x00000000030095a7 */ /* 0x000f24000802007f */
[----:B----4-:R-:W-:Y:S05]  /*10fa0*/  @!P1 BRA `(.L_x_17) ;  /* 0xfffffffc00f09947 */ /* 0x010fea000383ffff */
[----:B------:R-:W-:Y:S05]  /*10fb0*/  BRA `(.L_x_16) ;  /* 0xffffff00009c7947 */ /* 0x000fea000383ffff */
.L_x_22:
[----:B-1----:R-:W-:-:S04]  /*10fc0*/  IMAD.U32 R4, RZ, RZ, UR8 ;  /* 0x00000008ff047e24 */ /* 0x002fc8000f8e00ff */
[----:B------:R1:W2:Y:S03]  /*10fd0*/  SYNCS.PHASECHK.TRANS64.TRYWAIT P1, [R4+URZ], R3 ;  /* 0x00000003040075a7 */ /* 0x0002a6000802017f */
[----:B--2---:R-:W-:Y:S05]  /*10fe0*/  @!P1 NANOSLEEP.SYNCS 0x989680 ;  /* 0x009896800000995d */ /* 0x004fea0003900000 */
[----:B------:R-:W2:Y:S02]  /*10ff0*/  @!P1 SYNCS.PHASECHK.TRANS64 P1, [R4+URZ], R3 ;  /* 0x00000003040095a7 */ /* 0x000ea4000802007f */
[----:B--2---:R-:W-:Y:S05]  /*11000*/  @!P1 BRA `(.L_x_22) ;  /* 0xfffffffc00ec9947 */ /* 0x004fea000383ffff */
[----:B------:R-:W-:Y:S05]  /*11010*/  BRA `(.L_x_21) ;  /* 0xffffff2000a87947 */ /* 0x000fea000383ffff */
.L_x_353:
[----:B------:R-:W-:Y:S01]  /*11020*/  BSSY B1, `(.L_x_371) ;  /* 0x0000006000017945 */ /* 0x000fe20003800000 */
[----:B------:R-:W-:-:S07]  /*11030*/  IMAD.MOV.U32 R15, RZ, RZ, -0x1 ;  /* 0xffffffffff0f7424 */ /* 0x000fce00078e00ff */
[----:B------:R-:W-:Y:S05]  /*11040*/  WARPSYNC.COLLECTIVE R15, `(.L_x_372) ;  /* 0x000000000f0c7348 */ /* 0x000fea0003c00000 */
[----:B------:R-:W-:Y:S02]  /*11050*/  ELECT P6, UR62, PT ;  /* 0x00000000003e782f */ /* 0x000fe400038c0000 */
[----:B------:R-:W-:Y:S01]  /*11060*/  MOV R14, UR62 ;  /* 0x0000003e000e7c02 */ /* 0x000fe20008000f00 */
[----:B------:R-:W-:Y:S10]  /*11070*/  ENDCOLLECTIVE ;  /* 0x000000000000791b */ /* 0x000ff40003800000 */
.L_x_372:
[----:B------:R-:W-:Y:S05]  /*11080*/  BSYNC B1 ;  /* 0x0000000000017941 */ /* 0x000fea0003800000 */
.L_x_371:
[----:B------:R-:W-:Y:S05]  /*11090*/  BRA `(.L_x_373) ;  /* 0xfffffff000507947 */ /* 0x000fea000383ffff */
.L_x_356:
[----:B0-----:R0:W1:Y:S02]  /*110a0*/  SYNCS.PHASECHK.TRANS64.TRYWAIT P1, [R12+URZ+0x10], R5 ;  /* 0x000010050c0075a7 */ /* 0x001064000802017f */
[----:B-1----:R-:W-:Y:S05]  /*110b0*/  @!P1 NANOSLEEP.SYNCS 0x989680 ;  /* 0x009896800000995d */ /* 0x002fea0003900000 */
[----:B------:R-:W1:Y:S02]  /*110c0*/  @!P1 SYNCS.PHASECHK.TRANS64 P1, [R12+URZ+0x10], R5 ;  /* 0x000010050c0095a7 */ /* 0x000e64000802007f */
[----:B-1----:R-:W-:Y:S05]  /*110d0*/  @!P1 BRA `(.L_x_356) ;  /* 0xfffffffc00f09947 */ /* 0x002fea000383ffff */
[----:B------:R-:W-:Y:S05]  /*110e0*/  BRA `(.L_x_374) ;  /* 0xfffffff000847947 */ /* 0x000fea000383ffff */
.L_x_365:
[----:B------:R-:W-:Y:S01]  /*110f0*/  BSSY B0, `(.L_x_375) ;  /* 0x0000006000007945 */ /* 0x000fe20003800000 */
[----:B------:R-:W-:-:S07]  /*11100*/  IMAD.MOV.U32 R15, RZ, RZ, -0x1 ;  /* 0xffffffffff0f7424 */ /* 0x000fce00078e00ff */
[----:B------:R-:W-:Y:S05]  /*11110*/  WARPSYNC.COLLECTIVE R15, `(.L_x_376) ;  /* 0x000000000f0c7348 */ /* 0x000fea0003c00000 */
[----:B------:R-:W-:Y:S02]  /*11120*/  ELECT P6, UR62, PT ;  /* 0x00000000003e782f */ /* 0x000fe400038c0000 */
[----:B------:R-:W-:Y:S01]  /*11130*/  MOV R14, UR62 ;  /* 0x0000003e000e7c02 */ /* 0x000fe20008000f00 */
[----:B------:R-:W-:Y:S10]  /*11140*/  ENDCOLLECTIVE ;  /* 0x000000000000791b */ /* 0x000ff40003800000 */
.L_x_376:
[----:B------:R-:W-:Y:S05]  /*11150*/  BSYNC B0 ;  /* 0x0000000000007941 */ /* 0x000fea0003800000 */
.L_x_375:
[----:B------:R-:W-:Y:S05]  /*11160*/  BRA `(.L_x_377) ;  /* 0xfffffffc00147947 */ /* 0x000fea000383ffff */
.L_x_369:
[----:B0-----:R0:W1:Y:S02]  /*11170*/  SYNCS.PHASECHK.TRANS64.TRYWAIT P0, [R7+URZ], R2 ;  /* 0x00000002070075a7 */ /* 0x001064000800017f */
[----:B-1----:R-:W-:Y:S05]  /*11180*/  @!P0 NANOSLEEP.SYNCS 0x989680 ;  /* 0x009896800000895d */ /* 0x002fea0003900000 */
[----:B------:R-:W1:Y:S02]  /*11190*/  @!P0 SYNCS.PHASECHK.TRANS64 P0, [R7+URZ], R2 ;  /* 0x00000002070085a7 */ /* 0x000e64000800007f */
[----:B-1----:R-:W-:Y:S05]  /*111a0*/  @!P0 BRA `(.L_x_369) ;  /* 0xfffffffc00f08947 */ /* 0x002fea000383ffff */
[----:B------:R-:W-:Y:S05]  /*111b0*/  BRA `(.L_x_378) ;  /* 0xfffffffc004c7947 */ /* 0x000fea000383ffff */
.L_x_379:
[----:B------:R-:W-:-:S00]  /*111c0*/  BRA `(.L_x_379) ;  /* 0xfffffffc00fc7947 */ /* 0x000fc0000383ffff */
[----:B------:R-:W-:-:S00]  /*111d0*/  NOP ;  /* 0x0000000000007918 */ /* 0x000fc00000000000 */
        /* <DEDUP_REMOVED lines=10> */
.L_x_380:


//--------------------- .nv.global.init           --------------------------
	.section	.nv.global.init,"aw",@progbits
.nv.global.init:
	.type		$str$22,@object
	.size		$str$22,($str$23 - $str$22)
$str$22:
        /*0000*/ 	.byte	0x6b, 0x5f, 0x74, 0x69, 0x6c, 0x65, 0x5f, 0x63, 0x6f, 0x75, 0x6e, 0x74, 0x20, 0x3e, 0x3d, 0x20
        /*0010*/ 	.byte	0x31, 0x00
	.type		$str$23,@object
	.size		$str$23,(__unnamed_1 - $str$23)
$str$23:
        /*0012*/ 	.byte	0x2f, 0x74, 0x6d, 0x70, 0x2f, 0x63, 0x75, 0x74, 0x6c, 0x61, 0x73, 0x73, 0x5f, 0x73, 0x77, 0x65
        /*0022*/ 	.byte	0x65, 0x70, 0x5f, 0x73, 0x72, 0x63, 0x2f, 0x69, 0x6e, 0x63, 0x6c, 0x75, 0x64, 0x65, 0x2f, 0x63
        /*0032*/ 	.byte	0x75, 0x74, 0x6c, 0x61, 0x73, 0x73, 0x2f, 0x67, 0x65, 0x6d, 0x6d, 0x2f, 0x63, 0x6f, 0x6c, 0x6c
        /*0042*/ 	.byte	0x65, 0x63, 0x74, 0x69, 0x76, 0x65, 0x2f, 0x73, 0x6d, 0x39, 0x30, 0x5f, 0x6d, 0x6d, 0x61, 0x5f
        /*0052*/ 	.byte	0x74, 0x6d, 0x61, 0x5f, 0x67, 0x6d, 0x6d, 0x61, 0x5f, 0x73, 0x73, 0x5f, 0x77, 0x61, 0x72, 0x70
        /*0062*/ 	.byte	0x73, 0x70, 0x65, 0x63, 0x69, 0x61, 0x6c, 0x69, 0x7a, 0x65, 0x64, 0x2e, 0x68, 0x70, 0x70, 0x00
	.type		__unnamed_1,@object
	.size		__unnamed_1,(.L_0 - __unnamed_1)
__unnamed_1:
        /*0072*/ 	.byte	0x76, 0x6f, 0x69, 0x64, 0x20, 0x63, 0x75, 0x74, 0x6c, 0x61, 0x73, 0x73, 0x3a, 0x3a, 0x67, 0x65
        /* <DEDUP_REMOVED lines=180> */
        /*0bc2*/ 	.byte	0x6e, 0x74, 0x69, 0x74, 0x79, 0x5d, 0x00
.L_0:


//--------------------- .nv.shared._ZN7cutlass13device_kernelINS_4gemm6kernel13GemmUniversalIN4cute5tupleIJiiiiEEENS1_10collective13CollectiveMmaINS1_34MainloopSm90TmaGmmaWarpSpecializedILi2ENS5_IJNS4_1CILi1EEESB_SB_EEENS1_35KernelTmaWarpSpecializedCooperativeEEENS5_IJNSA_ILi192EEENSA_ILi160EEENSA_ILi128EEEEEENS_10bfloat16_tENS5_IJlSB_lEEESJ_SK_NS4_8TiledMMAINS4_8MMA_AtomIJNS4_4SM904GMMA27MMA_64x32x16_F32BF16BF16_SSILNSO_5MajorE0ELSQ_0ELNSO_7ScaleInE1ELSR_1EEEEEENS4_6LayoutINS5_IJNSA_ILi2EEESB_SB_EEENS5_IJSB_NSA_ILi0EEESX_EEEEENS5_IJNS4_10UnderscoreES10_S10_EEEEENS4_13SM90_TMA_LOADENS4_14ComposedLayoutINS4_7SwizzleILi3ELi4ELi3EEENS4_18smem_ptr_flag_bitsILi16EEENSU_INS5_IJNSA_ILi8EEENSA_ILi64EEEEEENS5_IJS1A_SB_EEEEEEEvNS4_8identityES13_S1E_vS1F_EENS_8epilogue10collective6detail29Sm90TmaWarpSpecializedAdapterINS1I_15DefaultEpilogueISJ_SK_SK_NS1H_6thread17LinearCombinationISJ_Li1EffLNS1M_9ScaleType4KindE0ELNS_15FloatRoundStyleE2ESJ_EENS1_15EpilogueDefaultEEEEEvvEEEEvNT_6ParamsE --------------------------
	.section	.nv.shared._ZN7cutlass13device_kernelINS_4gemm6kernel13GemmUniversalIN4cute5tupleIJiiiiEEENS1_10collective13CollectiveMmaINS1_34MainloopSm90TmaGmmaWarpSpecializedILi2ENS5_IJNS4_1CILi1EEESB_SB_EEENS1_35KernelTmaWarpSpecializedCooperativeEEENS5_IJNSA_ILi192EEENSA_ILi160EEENSA_ILi128EEEEEENS_10bfloat16_tENS5_IJlSB_lEEESJ_SK_NS4_8TiledMMAINS4_8MMA_AtomIJNS4_4SM904GMMA27MMA_64x32x16_F32BF16BF16_SSILNSO_5MajorE0ELSQ_0ELNSO_7ScaleInE1ELSR_1EEEEEENS4_6LayoutINS5_IJNSA_ILi2EEESB_SB_EEENS5_IJSB_NSA_ILi0EEESX_EEEEENS5_IJNS4_10UnderscoreES10_S10_EEEEENS4_13SM90_TMA_LOADENS4_14ComposedLayoutINS4_7SwizzleILi3ELi4ELi3EEENS4_18smem_ptr_flag_bitsILi16EEENSU_INS5_IJNSA_ILi8EEENSA_ILi64EEEEEENS5_IJS1A_SB_EEEEEEEvNS4_8identityES13_S1E_vS1F_EENS_8epilogue10collective6detail29Sm90TmaWarpSpecializedAdapterINS1I_15DefaultEpilogueISJ_SK_SK_NS1H_6thread17LinearCombinationISJ_Li1EffLNS1M_9ScaleType4KindE0ELNS_15FloatRoundStyleE2ESJ_EENS1_15EpilogueDefaultEEEEEvvEEEEvNT_6ParamsE,"aw",@nobits
	.sectionflags	@""
	.align	16
	.zero		1024


//--------------------- .nv.shared.reserved.0     --------------------------
	.section	.nv.shared.reserved.0,"aw",@nobits
	.weak		__nv_reservedSMEM_offset_0_alias
	.size		__nv_reservedSMEM_offset_0_alias, 0, 0
	.other		__nv_reservedSMEM_offset_0_alias,@"STO_CUDA_RESERVED_SHARED STV_DEFAULT"
__nv_reservedSMEM_offset_0_alias:
	.zero		0


//--------------------- .nv.global                --------------------------
	.section	.nv.global,"aw",@nobits
.nv.global:
	.type		_ZN40_INTERNAL_411032f2_4_k_cu_11a5371e_107224cute1_E,@object
	.size		_ZN40_INTERNAL_411032f2_4_k_cu_11a5371e_107224cute1_E,(_ZN40_INTERNAL_411032f2_4_k_cu_11a5371e_107224cuda3std3__45__cpo6cbeginE - _ZN40_INTERNAL_411032f2_4_k_cu_11a5371e_107224cute1_E)
_ZN40_INTERNAL_411032f2_4_k_cu_11a5371e_107224cute1_E:
	.zero		1
	.type		_ZN40_INTERNAL_411032f2_4_k_cu_11a5371e_107224cuda3std3__45__cpo6cbeginE,@object
	.size		_ZN40_INTERNAL_411032f2_4_k_cu_11a5371e_107224cuda3std3__45__cpo6cbeginE,(_ZN40_INTERNAL_411032f2_4_k_cu_11a5371e_107224cuda3std3__48in_placeE - _ZN40_INTERNAL_411032f2_4_k_cu_11a5371e_107224cuda3std3__45__cpo6cbeginE)
_ZN40_INTERNAL_411032f2_4_k_cu_11a5371e_107224cuda3std3__45__cpo6cbeginE:
	.zero		1
	.type		_ZN40_INTERNAL_411032f2_4_k_cu_11a5371e_107224cuda3std3__48in_placeE,@object
	.size		_ZN40_INTERNAL_411032f2_4_k_cu_11a5371e_107224cuda3std3__48in_placeE,(_ZN40_INTERNAL_411032f2_4_k_cu_11a5371e_107224cuda3std6ranges3__45__cpo9iter_moveE - _ZN40_INTERNAL_411032f2_4_k_cu_11a5371e_107224cuda3std3__48in_placeE)
_ZN40_INTERNAL_411032f2_4_k_cu_11a5371e_107224cuda3std3__48in_placeE:
	.zero		1
	.type		_ZN40_INTERNAL_411032f2_4_k_cu_11a5371e_107224cuda3std6ranges3__45__cpo9iter_moveE,@object
	.size		_ZN40_INTERNAL_411032f2_4_k_cu_11a5371e_107224cuda3std6ranges3__45__cpo9iter_moveE,(_ZN40_INTERNAL_411032f2_4_k_cu_11a5371e_107224cuda3std3__45__cpo5beginE - _ZN40_INTERNAL_411032f2_4_k_cu_11a5371e_107224cuda3std6ranges3__45__cpo9iter_moveE)
_ZN40_INTERNAL_411032f2_4_k_cu_11a5371e_107224cuda3std6ranges3__45__cpo9iter_moveE:
	.zero		1
	.type		_ZN40_INTERNAL_411032f2_4_k_cu_11a5371e_107224cuda3std3__45__cpo5beginE,@object
	.size		_ZN40_INTERNAL_411032f2_4_k_cu_11a5371e_107224cuda3std3__45__cpo5beginE,(_ZN40_INTERNAL_411032f2_4_k_cu_11a5371e_107224cuda3std3__442_GLOBAL__N__411032f2_4_k_cu_11a5371e_107226ignoreE - _ZN40_INTERNAL_411032f2_4_k_cu_11a5371e_107224cuda3std3__45__cpo5beginE)
_ZN40_INTERNAL_411032f2_4_k_cu_11a5371e_107224cuda3std3__45__cpo5beginE:
	.zero		1
	.type		_ZN40_INTERNAL_411032f2_4_k_cu_11a5371e_107224cuda3std3__442_GLOBAL__N__411032f2_4_k_cu_11a5371e_107226ignoreE,@object
	.size		_ZN40_INTERNAL_411032f2_4_k_cu_11a5371e_107224cuda3std3__442_GLOBAL__N__411032f2_4_k_cu_11a5371e_107226ignoreE,(_ZN40_INTERNAL_411032f2_4_k_cu_11a5371e_107224cute7productE - _ZN40_INTERNAL_411032f2_4_k_cu_11a5371e_107224cuda3std3__442_GLOBAL__N__411032f2_4_k_cu_11a5371e_107226ignoreE)
_ZN40_INTERNAL_411032f2_4_k_cu_11a5371e_107224cuda3std3__442_GLOBAL__N__411032f2_4_k_cu_11a5371e_107226ignoreE:
	.zero		1
	.type		_ZN40_INTERNAL_411032f2_4_k_cu_11a5371e_107224cute7productE,@object
	.size		_ZN40_INTERNAL_411032f2_4_k_cu_11a5371e_107224cute7productE,(_ZN40_INTERNAL_411032f2_4_k_cu_11a5371e_107224cuda3std3__45__cpo3endE - _ZN40_INTERNAL_411032f2_4_k_cu_11a5371e_107224cute7productE)
_ZN40_INTERNAL_411032f2_4_k_cu_11a5371e_107224cute7productE:
	.zero		1
	.type		_ZN40_INTERNAL_411032f2_4_k_cu_11a5371e_107224cuda3std3__45__cpo3endE,@object
	.size		_ZN40_INTERNAL_411032f2_4_k_cu_11a5371e_107224cuda3std3__45__cpo3endE,(_ZN40_INTERNAL_411032f2_4_k_cu_11a5371e_107224cuda3std3__419piecewise_constructE - _ZN40_INTERNAL_411032f2_4_k_cu_11a5371e_107224cuda3std3__45__cpo3endE)
_ZN40_INTERNAL_411032f2_4_k_cu_11a5371e_107224cuda3std3__45__cpo3endE:
	.zero		1
	.type		_ZN40_INTERNAL_411032f2_4_k_cu_11a5371e_107224cuda3std3__419piecewise_constructE,@object
	.size		_ZN40_INTERNAL_411032f2_4_k_cu_11a5371e_107224cuda3std3__419piecewise_constructE,(_ZN40_INTERNAL_411032f2_4_k_cu_11a5371e_107224cuda3std3__45__cpo4cendE - _ZN40_INTERNAL_411032f2_4_k_cu_11a5371e_107224cuda3std3__419piecewise_constructE)
_ZN40_INTERNAL_411032f2_4_k_cu_11a5371e_107224cuda3std3__419piecewise_constructE:
	.zero		1
	.type		_ZN40_INTERNAL_411032f2_4_k_cu_11a5371e_107224cuda3std3__45__cpo4cendE,@object
	.size		_ZN40_INTERNAL_411032f2_4_k_cu_11a5371e_107224cuda3std3__45__cpo4cendE,(_ZN40_INTERNAL_411032f2_4_k_cu_11a5371e_107224cuda3std6ranges3__45__cpo4swapE - _ZN40_INTERNAL_411032f2_4_k_cu_11a5371e_107224cuda3std3__45__cpo4cendE)
_ZN40_INTERNAL_411032f2_4_k_cu_11a5371e_107224cuda3std3__45__cpo4cendE:
	.zero		1
	.type		_ZN40_INTERNAL_411032f2_4_k_cu_11a5371e_107224cuda3std6ranges3__45__cpo4swapE,@object
	.size		_ZN40_INTERNAL_411032f2_4_k_cu_11a5371e_107224cuda3std6ranges3__45__cpo4swapE,(.L_8 - _ZN40_INTERNAL_411032f2_4_k_cu_11a5371e_107224cuda3std6ranges3__45__cpo4swapE)
_ZN40_INTERNAL_411032f2_4_k_cu_11a5371e_107224cuda3std6ranges3__45__cpo4swapE:
	.zero		1
.L_8:


//--------------------- .nv.constant0._ZN7cutlass13device_kernelINS_4gemm6kernel13GemmUniversalIN4cute5tupleIJiiiiEEENS1_10collective13CollectiveMmaINS1_34MainloopSm90TmaGmmaWarpSpecializedILi2ENS5_IJNS4_1CILi1EEESB_SB_EEENS1_35KernelTmaWarpSpecializedCooperativeEEENS5_IJNSA_ILi192EEENSA_ILi160EEENSA_ILi128EEEEEENS_10bfloat16_tENS5_IJlSB_lEEESJ_SK_NS4_8TiledMMAINS4_8MMA_AtomIJNS4_4SM904GMMA27MMA_64x32x16_F32BF16BF16_SSILNSO_5MajorE0ELSQ_0ELNSO_7ScaleInE1ELSR_1EEEEEENS4_6LayoutINS5_IJNSA_ILi2EEESB_SB_EEENS5_IJSB_NSA_ILi0EEESX_EEEEENS5_IJNS4_10UnderscoreES10_S10_EEEEENS4_13SM90_TMA_LOADENS4_14ComposedLayoutINS4_7SwizzleILi3ELi4ELi3EEENS4_18smem_ptr_flag_bitsILi16EEENSU_INS5_IJNSA_ILi8EEENSA_ILi64EEEEEENS5_IJS1A_SB_EEEEEEEvNS4_8identityES13_S1E_vS1F_EENS_8epilogue10collective6detail29Sm90TmaWarpSpecializedAdapterINS1I_15DefaultEpilogueISJ_SK_SK_NS1H_6thread17LinearCombinationISJ_Li1EffLNS1M_9ScaleType4KindE0ELNS_15FloatRoundStyleE2ESJ_EENS1_15EpilogueDefaultEEEEEvvEEEEvNT_6ParamsE --------------------------
	.section	.nv.constant0._ZN7cutlass13device_kernelINS_4gemm6kernel13GemmUniversalIN4cute5tupleIJiiiiEEENS1_10collective13CollectiveMmaINS1_34MainloopSm90TmaGmmaWarpSpecializedILi2ENS5_IJNS4_1CILi1EEESB_SB_EEENS1_35KernelTmaWarpSpecializedCooperativeEEENS5_IJNSA_ILi192EEENSA_ILi160EEENSA_ILi128EEEEEENS_10bfloat16_tENS5_IJlSB_lEEESJ_SK_NS4_8TiledMMAINS4_8MMA_AtomIJNS4_4SM904GMMA27MMA_64x32x16_F32BF16BF16_SSILNSO_5MajorE0ELSQ_0ELNSO_7ScaleInE1ELSR_1EEEEEENS4_6LayoutINS5_IJNSA_ILi2EEESB_SB_EEENS5_IJSB_NSA_ILi0EEESX_EEEEENS5_IJNS4_10UnderscoreES10_S10_EEEEENS4_13SM90_TMA_LOADENS4_14ComposedLayoutINS4_7SwizzleILi3ELi4ELi3EEENS4_18smem_ptr_flag_bitsILi16EEENSU_INS5_IJNSA_ILi8EEENSA_ILi64EEEEEENS5_IJS1A_SB_EEEEEEEvNS4_8identityES13_S1E_vS1F_EENS_8epilogue10collective6detail29Sm90TmaWarpSpecializedAdapterINS1I_15DefaultEpilogueISJ_SK_SK_NS1H_6thread17LinearCombinationISJ_Li1EffLNS1M_9ScaleType4KindE0ELNS_15FloatRoundStyleE2ESJ_EENS1_15EpilogueDefaultEEEEEvvEEEEvNT_6ParamsE,"a",@progbits
	.sectionflags	@""
	.align	4
.nv.constant0._ZN7cutlass13device_kernelINS_4gemm6kernel13GemmUniversalIN4cute5tupleIJiiiiEEENS1_10collective13CollectiveMmaINS1_34MainloopSm90TmaGmmaWarpSpecializedILi2ENS5_IJNS4_1CILi1EEESB_SB_EEENS1_35KernelTmaWarpSpecializedCooperativeEEENS5_IJNSA_ILi192EEENSA_ILi160EEENSA_ILi128EEEEEENS_10bfloat16_tENS5_IJlSB_lEEESJ_SK_NS4_8TiledMMAINS4_8MMA_AtomIJNS4_4SM904GMMA27MMA_64x32x16_F32BF16BF16_SSILNSO_5MajorE0ELSQ_0ELNSO_7ScaleInE1ELSR_1EEEEEENS4_6LayoutINS5_IJNSA_ILi2EEESB_SB_EEENS5_IJSB_NSA_ILi0EEESX_EEEEENS5_IJNS4_10UnderscoreES10_S10_EEEEENS4_13SM90_TMA_LOADENS4_14ComposedLayoutINS4_7SwizzleILi3ELi4ELi3EEENS4_18smem_ptr_flag_bitsILi16EEENSU_INS5_IJNSA_ILi8EEENSA_ILi64EEEEEENS5_IJS1A_SB_EEEEEEEvNS4_8identityES13_S1E_vS1F_EENS_8epilogue10collective6detail29Sm90TmaWarpSpecializedAdapterINS1I_15DefaultEpilogueISJ_SK_SK_NS1H_6thread17LinearCombinationISJ_Li1EffLNS1M_9ScaleType4KindE0ELNS_15FloatRoundStyleE2ESJ_EENS1_15EpilogueDefaultEEEEEvvEEEEvNT_6ParamsE:
	.zero		1664


//--------------------- SYMBOLS --------------------------

	.type		.nv.reservedSmem.offset0,@object
	.size		.nv.reservedSmem.offset0,0x4
	.type		__assertfail,@function
